//
// Generated by NVIDIA NVVM Compiler
//
// Compiler Build ID: CL-36424714
// Cuda compilation tools, release 13.0, V13.0.88
// Based on NVVM 20.0.0
//

.version 9.0
.target sm_100
.address_size 64

	// .globl	_Z13cudaMatrixAddPfS_S_ii
.extern .func  (.param .b32 func_retval0) vprintf
(
	.param .b64 vprintf_param_0,
	.param .b64 vprintf_param_1
)
;
.global .align 1 .b8 $str[11] = {77, 114, 101, 115, 58, 32, 37, 102, 32, 10};

.visible .entry _Z13cudaMatrixAddPfS_S_ii(
	.param .u64 .ptr .align 1 _Z13cudaMatrixAddPfS_S_ii_param_0,
	.param .u64 .ptr .align 1 _Z13cudaMatrixAddPfS_S_ii_param_1,
	.param .u64 .ptr .align 1 _Z13cudaMatrixAddPfS_S_ii_param_2,
	.param .u32 _Z13cudaMatrixAddPfS_S_ii_param_3,
	.param .u32 _Z13cudaMatrixAddPfS_S_ii_param_4
)
{
	.reg .b32 	%r<5>;
	.reg .b32 	%f<4>;
	.reg .b64 	%rd<14>;

	ld.param.u64 	%rd1, [_Z13cudaMatrixAddPfS_S_ii_param_0];
	ld.param.u64 	%rd2, [_Z13cudaMatrixAddPfS_S_ii_param_1];
	ld.param.u64 	%rd3, [_Z13cudaMatrixAddPfS_S_ii_param_2];
	ld.param.u32 	%r1, [_Z13cudaMatrixAddPfS_S_ii_param_4];
	cvta.to.global.u64 	%rd4, %rd3;
	cvta.to.global.u64 	%rd5, %rd2;
	cvta.to.global.u64 	%rd6, %rd1;
	mov.u32 	%r2, %ctaid.x;
	mov.u32 	%r3, %tid.x;
	mul.lo.s32 	%r4, %r1, %r2;
	cvt.s64.s32 	%rd7, %r4;
	cvt.u64.u32 	%rd8, %r3;
	add.s64 	%rd9, %rd7, %rd8;
	shl.b64 	%rd10, %rd9, 2;
	add.s64 	%rd11, %rd6, %rd10;
	ld.global.f32 	%f1, [%rd11];
	add.s64 	%rd12, %rd5, %rd10;
	ld.global.f32 	%f2, [%rd12];
	add.f32 	%f3, %f1, %f2;
	add.s64 	%rd13, %rd4, %rd10;
	st.global.f32 	[%rd13], %f3;
	ret;

}
	// .globl	_Z14cudaMatrixMultPfS_S_i
.visible .entry _Z14cudaMatrixMultPfS_S_i(
	.param .u64 .ptr .align 1 _Z14cudaMatrixMultPfS_S_i_param_0,
	.param .u64 .ptr .align 1 _Z14cudaMatrixMultPfS_S_i_param_1,
	.param .u64 .ptr .align 1 _Z14cudaMatrixMultPfS_S_i_param_2,
	.param .u32 _Z14cudaMatrixMultPfS_S_i_param_3
)
{
	.reg .pred 	%p<10>;
	.reg .b32 	%r<65>;
	.reg .b32 	%f<56>;
	.reg .b64 	%rd<64>;

	ld.param.u64 	%rd12, [_Z14cudaMatrixMultPfS_S_i_param_0];
	ld.param.u64 	%rd13, [_Z14cudaMatrixMultPfS_S_i_param_1];
	ld.param.u64 	%rd14, [_Z14cudaMatrixMultPfS_S_i_param_2];
	ld.param.u32 	%r34, [_Z14cudaMatrixMultPfS_S_i_param_3];
	cvta.to.global.u64 	%rd1, %rd13;
	cvta.to.global.u64 	%rd2, %rd12;
	cvta.to.global.u64 	%rd15, %rd14;
	mov.u32 	%r35, %ctaid.x;
	mov.u32 	%r36, %tid.x;
	mul.lo.s32 	%r37, %r34, %r35;
	cvt.s64.s32 	%rd3, %r37;
	cvt.u64.u32 	%rd4, %r36;
	add.s64 	%rd16, %rd3, %rd4;
	shl.b64 	%rd17, %rd16, 2;
	add.s64 	%rd5, %rd15, %rd17;
	mov.b32 	%r38, 0;
	st.global.u32 	[%rd5], %r38;
	setp.lt.s32 	%p1, %r34, 1;
	@%p1 bra 	$L__BB1_12;
	and.b32  	%r1, %r34, 7;
	setp.lt.u32 	%p2, %r34, 8;
	mov.b32 	%r63, 0;
	mov.f32 	%f53, 0f00000000;
	@%p2 bra 	$L__BB1_4;
	cvt.u32.u64 	%r40, %rd4;
	and.b32  	%r63, %r34, 2147483640;
	neg.s32 	%r61, %r63;
	add.s32 	%r60, %r40, %r34;
	shl.b32 	%r5, %r34, 3;
	shl.b32 	%r41, %r34, 1;
	add.s32 	%r59, %r40, %r41;
	mad.lo.s32 	%r58, %r34, 3, %r40;
	shl.b32 	%r42, %r34, 2;
	add.s32 	%r57, %r40, %r42;
	mad.lo.s32 	%r56, %r34, 5, %r40;
	mad.lo.s32 	%r55, %r34, 6, %r40;
	mad.lo.s32 	%r54, %r34, 7, %r40;
	shl.b64 	%rd18, %rd4, 2;
	add.s64 	%rd63, %rd1, %rd18;
	shl.b64 	%rd19, %rd3, 2;
	add.s64 	%rd20, %rd19, %rd2;
	add.s64 	%rd62, %rd20, 16;
	mov.f32 	%f53, 0f00000000;
$L__BB1_3:
	.pragma "nounroll";
	ld.global.f32 	%f10, [%rd62+-16];
	ld.global.f32 	%f11, [%rd63];
	fma.rn.f32 	%f12, %f10, %f11, %f53;
	st.global.f32 	[%rd5], %f12;
	ld.global.f32 	%f13, [%rd62+-12];
	mul.wide.u32 	%rd21, %r60, 4;
	add.s64 	%rd22, %rd1, %rd21;
	ld.global.f32 	%f14, [%rd22];
	fma.rn.f32 	%f15, %f13, %f14, %f12;
	st.global.f32 	[%rd5], %f15;
	ld.global.f32 	%f16, [%rd62+-8];
	mul.wide.u32 	%rd23, %r59, 4;
	add.s64 	%rd24, %rd1, %rd23;
	ld.global.f32 	%f17, [%rd24];
	fma.rn.f32 	%f18, %f16, %f17, %f15;
	st.global.f32 	[%rd5], %f18;
	ld.global.f32 	%f19, [%rd62+-4];
	mul.wide.u32 	%rd25, %r58, 4;
	add.s64 	%rd26, %rd1, %rd25;
	ld.global.f32 	%f20, [%rd26];
	fma.rn.f32 	%f21, %f19, %f20, %f18;
	st.global.f32 	[%rd5], %f21;
	ld.global.f32 	%f22, [%rd62];
	mul.wide.u32 	%rd27, %r57, 4;
	add.s64 	%rd28, %rd1, %rd27;
	ld.global.f32 	%f23, [%rd28];
	fma.rn.f32 	%f24, %f22, %f23, %f21;
	st.global.f32 	[%rd5], %f24;
	ld.global.f32 	%f25, [%rd62+4];
	mul.wide.u32 	%rd29, %r56, 4;
	add.s64 	%rd30, %rd1, %rd29;
	ld.global.f32 	%f26, [%rd30];
	fma.rn.f32 	%f27, %f25, %f26, %f24;
	st.global.f32 	[%rd5], %f27;
	ld.global.f32 	%f28, [%rd62+8];
	mul.wide.u32 	%rd31, %r55, 4;
	add.s64 	%rd32, %rd1, %rd31;
	ld.global.f32 	%f29, [%rd32];
	fma.rn.f32 	%f30, %f28, %f29, %f27;
	st.global.f32 	[%rd5], %f30;
	ld.global.f32 	%f31, [%rd62+12];
	mul.wide.u32 	%rd33, %r54, 4;
	add.s64 	%rd34, %rd1, %rd33;
	ld.global.f32 	%f32, [%rd34];
	fma.rn.f32 	%f53, %f31, %f32, %f30;
	st.global.f32 	[%rd5], %f53;
	add.s32 	%r61, %r61, 8;
	add.s32 	%r60, %r60, %r5;
	add.s32 	%r59, %r59, %r5;
	add.s32 	%r58, %r58, %r5;
	add.s32 	%r57, %r57, %r5;
	add.s32 	%r56, %r56, %r5;
	add.s32 	%r55, %r55, %r5;
	add.s32 	%r54, %r54, %r5;
	mul.wide.u32 	%rd35, %r5, 4;
	add.s64 	%rd63, %rd63, %rd35;
	add.s64 	%rd62, %rd62, 32;
	setp.ne.s32 	%p3, %r61, 0;
	@%p3 bra 	$L__BB1_3;
$L__BB1_4:
	setp.eq.s32 	%p4, %r1, 0;
	@%p4 bra 	$L__BB1_12;
	and.b32  	%r29, %r34, 3;
	setp.lt.u32 	%p5, %r1, 4;
	@%p5 bra 	$L__BB1_7;
	cvt.u32.u64 	%r43, %rd4;
	cvt.u64.u32 	%rd36, %r63;
	add.s64 	%rd37, %rd36, %rd3;
	shl.b64 	%rd38, %rd37, 2;
	add.s64 	%rd39, %rd2, %rd38;
	ld.global.f32 	%f33, [%rd39];
	mad.lo.s32 	%r44, %r63, %r34, %r43;
	mul.wide.u32 	%rd40, %r44, 4;
	add.s64 	%rd41, %rd1, %rd40;
	ld.global.f32 	%f34, [%rd41];
	fma.rn.f32 	%f35, %f33, %f34, %f53;
	st.global.f32 	[%rd5], %f35;
	ld.global.f32 	%f36, [%rd39+4];
	add.s32 	%r45, %r44, %r34;
	mul.wide.u32 	%rd42, %r45, 4;
	add.s64 	%rd43, %rd1, %rd42;
	ld.global.f32 	%f37, [%rd43];
	fma.rn.f32 	%f38, %f36, %f37, %f35;
	st.global.f32 	[%rd5], %f38;
	ld.global.f32 	%f39, [%rd39+8];
	add.s32 	%r46, %r45, %r34;
	mul.wide.u32 	%rd44, %r46, 4;
	add.s64 	%rd45, %rd1, %rd44;
	ld.global.f32 	%f40, [%rd45];
	fma.rn.f32 	%f41, %f39, %f40, %f38;
	st.global.f32 	[%rd5], %f41;
	ld.global.f32 	%f42, [%rd39+12];
	add.s32 	%r47, %r46, %r34;
	mul.wide.u32 	%rd46, %r47, 4;
	add.s64 	%rd47, %rd1, %rd46;
	ld.global.f32 	%f43, [%rd47];
	fma.rn.f32 	%f53, %f42, %f43, %f41;
	st.global.f32 	[%rd5], %f53;
	add.s32 	%r63, %r63, 4;
$L__BB1_7:
	setp.eq.s32 	%p6, %r29, 0;
	@%p6 bra 	$L__BB1_12;
	setp.eq.s32 	%p7, %r29, 1;
	@%p7 bra 	$L__BB1_10;
	cvt.u32.u64 	%r48, %rd4;
	cvt.u64.u32 	%rd48, %r63;
	add.s64 	%rd49, %rd48, %rd3;
	shl.b64 	%rd50, %rd49, 2;
	add.s64 	%rd51, %rd2, %rd50;
	ld.global.f32 	%f44, [%rd51];
	mad.lo.s32 	%r49, %r63, %r34, %r48;
	mul.wide.u32 	%rd52, %r49, 4;
	add.s64 	%rd53, %rd1, %rd52;
	ld.global.f32 	%f45, [%rd53];
	fma.rn.f32 	%f46, %f44, %f45, %f53;
	st.global.f32 	[%rd5], %f46;
	ld.global.f32 	%f47, [%rd51+4];
	add.s32 	%r50, %r49, %r34;
	mul.wide.u32 	%rd54, %r50, 4;
	add.s64 	%rd55, %rd1, %rd54;
	ld.global.f32 	%f48, [%rd55];
	fma.rn.f32 	%f53, %f47, %f48, %f46;
	st.global.f32 	[%rd5], %f53;
	add.s32 	%r63, %r63, 2;
$L__BB1_10:
	and.b32  	%r51, %r34, 1;
	setp.eq.b32 	%p8, %r51, 1;
	not.pred 	%p9, %p8;
	@%p9 bra 	$L__BB1_12;
	cvt.u32.u64 	%r52, %rd4;
	cvt.u64.u32 	%rd56, %r63;
	add.s64 	%rd57, %rd56, %rd3;
	shl.b64 	%rd58, %rd57, 2;
	add.s64 	%rd59, %rd2, %rd58;
	ld.global.f32 	%f49, [%rd59];
	mad.lo.s32 	%r53, %r63, %r34, %r52;
	mul.wide.u32 	%rd60, %r53, 4;
	add.s64 	%rd61, %rd1, %rd60;
	ld.global.f32 	%f50, [%rd61];
	fma.rn.f32 	%f51, %f49, %f50, %f53;
	st.global.f32 	[%rd5], %f51;
$L__BB1_12:
	ret;

}
	// .globl	_Z14cudaMatrixConvPfS_S_iii
.visible .entry _Z14cudaMatrixConvPfS_S_iii(
	.param .u64 .ptr .align 1 _Z14cudaMatrixConvPfS_S_iii_param_0,
	.param .u64 .ptr .align 1 _Z14cudaMatrixConvPfS_S_iii_param_1,
	.param .u64 .ptr .align 1 _Z14cudaMatrixConvPfS_S_iii_param_2,
	.param .u32 _Z14cudaMatrixConvPfS_S_iii_param_3,
	.param .u32 _Z14cudaMatrixConvPfS_S_iii_param_4,
	.param .u32 _Z14cudaMatrixConvPfS_S_iii_param_5
)
{
	.reg .pred 	%p<24>;
	.reg .b32 	%r<95>;
	.reg .b32 	%f<68>;
	.reg .b64 	%rd<82>;

	ld.param.u64 	%rd17, [_Z14cudaMatrixConvPfS_S_iii_param_0];
	ld.param.u64 	%rd18, [_Z14cudaMatrixConvPfS_S_iii_param_1];
	ld.param.u64 	%rd19, [_Z14cudaMatrixConvPfS_S_iii_param_2];
	ld.param.u32 	%r42, [_Z14cudaMatrixConvPfS_S_iii_param_3];
	ld.param.u32 	%r43, [_Z14cudaMatrixConvPfS_S_iii_param_4];
	ld.param.u32 	%r44, [_Z14cudaMatrixConvPfS_S_iii_param_5];
	cvta.to.global.u64 	%rd1, %rd18;
	cvta.to.global.u64 	%rd2, %rd17;
	cvta.to.global.u64 	%rd3, %rd19;
	setp.lt.s32 	%p1, %r42, 1;
	@%p1 bra 	$L__BB2_37;
	sub.s32 	%r1, %r43, %r44;
	setp.lt.s32 	%p2, %r1, 0;
	add.s32 	%r2, %r1, 1;
	mad.lo.s32 	%r45, %r1, %r1, %r1;
	add.s32 	%r3, %r45, %r2;
	@%p2 bra 	$L__BB2_37;
	setp.lt.s32 	%p3, %r44, 1;
	@%p3 bra 	$L__BB2_22;
	and.b32  	%r5, %r44, 7;
	add.s32 	%r6, %r5, -1;
	and.b32  	%r7, %r44, 3;
	and.b32  	%r8, %r44, 2147483640;
	and.b32  	%r9, %r44, 1;
	neg.s32 	%r10, %r8;
	mov.b32 	%r81, 0;
$L__BB2_4:
	mul.lo.s32 	%r62, %r44, %r44;
	mul.lo.s32 	%r63, %r62, %r81;
	cvt.s64.s32 	%rd4, %r63;
	mov.b32 	%r82, 0;
$L__BB2_5:
	mad.lo.s32 	%r65, %r1, %r1, %r1;
	add.s32 	%r66, %r1, %r65;
	mad.lo.s32 	%r67, %r82, %r1, %r82;
	cvt.u64.u32 	%rd37, %r67;
	mad.lo.s32 	%r68, %r81, %r66, %r81;
	cvt.s64.s32 	%rd38, %r68;
	add.s64 	%rd5, %rd37, %rd38;
	mov.b32 	%r83, 0;
$L__BB2_6:
	cvt.u64.u32 	%rd6, %r83;
	mov.f32 	%f67, 0f00000000;
	mov.b32 	%r84, 0;
$L__BB2_7:
	setp.lt.u32 	%p13, %r44, 8;
	add.s32 	%r71, %r84, %r82;
	mul.lo.s32 	%r72, %r71, %r43;
	cvt.s64.s32 	%rd7, %r72;
	mul.lo.s32 	%r73, %r84, %r44;
	cvt.u64.u32 	%rd39, %r73;
	add.s64 	%rd8, %rd39, %rd4;
	mov.b32 	%r87, 0;
	@%p13 bra 	$L__BB2_10;
	add.s64 	%rd40, %rd6, %rd7;
	shl.b64 	%rd41, %rd40, 2;
	add.s64 	%rd42, %rd2, %rd41;
	add.s64 	%rd81, %rd42, 16;
	shl.b64 	%rd43, %rd8, 2;
	add.s64 	%rd44, %rd1, %rd43;
	add.s64 	%rd80, %rd44, 16;
	mov.u32 	%r85, %r10;
$L__BB2_9:
	.pragma "nounroll";
	ld.global.f32 	%f16, [%rd81+-16];
	ld.global.f32 	%f17, [%rd80+-16];
	fma.rn.f32 	%f18, %f16, %f17, %f67;
	ld.global.f32 	%f19, [%rd81+-12];
	ld.global.f32 	%f20, [%rd80+-12];
	fma.rn.f32 	%f21, %f19, %f20, %f18;
	ld.global.f32 	%f22, [%rd81+-8];
	ld.global.f32 	%f23, [%rd80+-8];
	fma.rn.f32 	%f24, %f22, %f23, %f21;
	ld.global.f32 	%f25, [%rd81+-4];
	ld.global.f32 	%f26, [%rd80+-4];
	fma.rn.f32 	%f27, %f25, %f26, %f24;
	ld.global.f32 	%f28, [%rd81];
	ld.global.f32 	%f29, [%rd80];
	fma.rn.f32 	%f30, %f28, %f29, %f27;
	ld.global.f32 	%f31, [%rd81+4];
	ld.global.f32 	%f32, [%rd80+4];
	fma.rn.f32 	%f33, %f31, %f32, %f30;
	ld.global.f32 	%f34, [%rd81+8];
	ld.global.f32 	%f35, [%rd80+8];
	fma.rn.f32 	%f36, %f34, %f35, %f33;
	ld.global.f32 	%f37, [%rd81+12];
	ld.global.f32 	%f38, [%rd80+12];
	fma.rn.f32 	%f67, %f37, %f38, %f36;
	add.s32 	%r85, %r85, 8;
	add.s64 	%rd81, %rd81, 32;
	add.s64 	%rd80, %rd80, 32;
	setp.ne.s32 	%p14, %r85, 0;
	mov.u32 	%r87, %r8;
	@%p14 bra 	$L__BB2_9;
$L__BB2_10:
	setp.eq.s32 	%p15, %r5, 0;
	@%p15 bra 	$L__BB2_18;
	setp.lt.u32 	%p16, %r6, 3;
	@%p16 bra 	$L__BB2_13;
	cvt.u32.u64 	%r74, %rd6;
	add.s32 	%r75, %r87, %r74;
	cvt.u64.u32 	%rd45, %r75;
	add.s64 	%rd46, %rd45, %rd7;
	shl.b64 	%rd47, %rd46, 2;
	add.s64 	%rd48, %rd2, %rd47;
	ld.global.f32 	%f40, [%rd48];
	cvt.u64.u32 	%rd49, %r87;
	add.s64 	%rd50, %rd8, %rd49;
	shl.b64 	%rd51, %rd50, 2;
	add.s64 	%rd52, %rd1, %rd51;
	ld.global.f32 	%f41, [%rd52];
	fma.rn.f32 	%f42, %f40, %f41, %f67;
	add.s64 	%rd53, %rd49, %rd6;
	add.s64 	%rd54, %rd53, %rd7;
	shl.b64 	%rd55, %rd54, 2;
	add.s64 	%rd56, %rd2, %rd55;
	ld.global.f32 	%f43, [%rd56+4];
	ld.global.f32 	%f44, [%rd52+4];
	fma.rn.f32 	%f45, %f43, %f44, %f42;
	ld.global.f32 	%f46, [%rd56+8];
	ld.global.f32 	%f47, [%rd52+8];
	fma.rn.f32 	%f48, %f46, %f47, %f45;
	ld.global.f32 	%f49, [%rd56+12];
	ld.global.f32 	%f50, [%rd52+12];
	fma.rn.f32 	%f67, %f49, %f50, %f48;
	add.s32 	%r87, %r87, 4;
$L__BB2_13:
	setp.eq.s32 	%p17, %r7, 0;
	@%p17 bra 	$L__BB2_18;
	setp.eq.s32 	%p18, %r7, 1;
	@%p18 bra 	$L__BB2_16;
	cvt.u32.u64 	%r76, %rd6;
	add.s32 	%r77, %r87, %r76;
	cvt.u64.u32 	%rd57, %r77;
	add.s64 	%rd58, %rd57, %rd7;
	shl.b64 	%rd59, %rd58, 2;
	add.s64 	%rd60, %rd2, %rd59;
	ld.global.f32 	%f52, [%rd60];
	cvt.u64.u32 	%rd61, %r87;
	add.s64 	%rd62, %rd8, %rd61;
	shl.b64 	%rd63, %rd62, 2;
	add.s64 	%rd64, %rd1, %rd63;
	ld.global.f32 	%f53, [%rd64];
	fma.rn.f32 	%f54, %f52, %f53, %f67;
	add.s64 	%rd65, %rd61, %rd6;
	add.s64 	%rd66, %rd65, %rd7;
	shl.b64 	%rd67, %rd66, 2;
	add.s64 	%rd68, %rd2, %rd67;
	ld.global.f32 	%f55, [%rd68+4];
	ld.global.f32 	%f56, [%rd64+4];
	fma.rn.f32 	%f67, %f55, %f56, %f54;
	add.s32 	%r87, %r87, 2;
$L__BB2_16:
	setp.eq.s32 	%p19, %r9, 0;
	@%p19 bra 	$L__BB2_18;
	cvt.u32.u64 	%r78, %rd6;
	add.s32 	%r79, %r87, %r78;
	cvt.u64.u32 	%rd69, %r79;
	add.s64 	%rd70, %rd69, %rd7;
	shl.b64 	%rd71, %rd70, 2;
	add.s64 	%rd72, %rd2, %rd71;
	ld.global.f32 	%f57, [%rd72];
	cvt.u64.u32 	%rd73, %r87;
	add.s64 	%rd74, %rd8, %rd73;
	shl.b64 	%rd75, %rd74, 2;
	add.s64 	%rd76, %rd1, %rd75;
	ld.global.f32 	%f58, [%rd76];
	fma.rn.f32 	%f67, %f57, %f58, %f67;
$L__BB2_18:
	add.s32 	%r84, %r84, 1;
	setp.ne.s32 	%p20, %r84, %r44;
	@%p20 bra 	$L__BB2_7;
	cvt.u32.u64 	%r80, %rd6;
	add.s64 	%rd77, %rd5, %rd6;
	shl.b64 	%rd78, %rd77, 2;
	add.s64 	%rd79, %rd3, %rd78;
	st.global.f32 	[%rd79], %f67;
	add.s32 	%r83, %r80, 1;
	setp.ne.s32 	%p21, %r83, %r2;
	@%p21 bra 	$L__BB2_6;
	add.s32 	%r24, %r82, 1;
	setp.ne.s32 	%p22, %r82, %r1;
	mov.u32 	%r82, %r24;
	@%p22 bra 	$L__BB2_5;
	add.s32 	%r81, %r81, 1;
	setp.eq.s32 	%p23, %r81, %r42;
	@%p23 bra 	$L__BB2_37;
	bra.uni 	$L__BB2_4;
$L__BB2_22:
	and.b32  	%r49, %r2, 7;
	add.s32 	%r26, %r49, -1;
	and.b32  	%r27, %r2, 3;
	and.b32  	%r29, %r2, -8;
	and.b32  	%r30, %r2, 1;
	mov.b32 	%r89, 0;
$L__BB2_23:
	mul.lo.s32 	%r51, %r3, %r89;
	cvt.s64.s32 	%rd15, %r51;
	mov.b32 	%r90, 0;
$L__BB2_24:
	mov.u32 	%r32, %r90;
	setp.lt.u32 	%p4, %r1, 7;
	mul.lo.s32 	%r53, %r32, %r2;
	cvt.u64.u32 	%rd20, %r53;
	add.s64 	%rd16, %rd20, %rd15;
	mov.b32 	%r93, 0;
	@%p4 bra 	$L__BB2_27;
	mov.b32 	%r91, 0;
$L__BB2_26:
	.pragma "nounroll";
	cvt.u64.u32 	%rd21, %r91;
	add.s64 	%rd22, %rd16, %rd21;
	shl.b64 	%rd23, %rd22, 2;
	add.s64 	%rd24, %rd3, %rd23;
	mov.b32 	%r55, 0;
	st.global.u32 	[%rd24], %r55;
	st.global.u32 	[%rd24+4], %r55;
	st.global.u32 	[%rd24+8], %r55;
	st.global.u32 	[%rd24+12], %r55;
	st.global.u32 	[%rd24+16], %r55;
	st.global.u32 	[%rd24+20], %r55;
	st.global.u32 	[%rd24+24], %r55;
	st.global.u32 	[%rd24+28], %r55;
	add.s32 	%r91, %r91, 8;
	setp.ne.s32 	%p5, %r91, %r29;
	mov.u32 	%r93, %r29;
	@%p5 bra 	$L__BB2_26;
$L__BB2_27:
	setp.eq.s32 	%p6, %r49, 0;
	@%p6 bra 	$L__BB2_35;
	setp.lt.u32 	%p7, %r26, 3;
	@%p7 bra 	$L__BB2_30;
	cvt.u64.u32 	%rd25, %r93;
	add.s64 	%rd26, %rd16, %rd25;
	shl.b64 	%rd27, %rd26, 2;
	add.s64 	%rd28, %rd3, %rd27;
	mov.b32 	%r56, 0;
	st.global.u32 	[%rd28], %r56;
	st.global.u32 	[%rd28+4], %r56;
	st.global.u32 	[%rd28+8], %r56;
	st.global.u32 	[%rd28+12], %r56;
	add.s32 	%r93, %r93, 4;
$L__BB2_30:
	setp.eq.s32 	%p8, %r27, 0;
	@%p8 bra 	$L__BB2_35;
	setp.eq.s32 	%p9, %r27, 1;
	@%p9 bra 	$L__BB2_33;
	cvt.u64.u32 	%rd29, %r93;
	add.s64 	%rd30, %rd16, %rd29;
	shl.b64 	%rd31, %rd30, 2;
	add.s64 	%rd32, %rd3, %rd31;
	mov.b32 	%r57, 0;
	st.global.u32 	[%rd32], %r57;
	st.global.u32 	[%rd32+4], %r57;
	add.s32 	%r93, %r93, 2;
$L__BB2_33:
	setp.eq.s32 	%p10, %r30, 0;
	@%p10 bra 	$L__BB2_35;
	cvt.u64.u32 	%rd33, %r93;
	add.s64 	%rd34, %rd16, %rd33;
	shl.b64 	%rd35, %rd34, 2;
	add.s64 	%rd36, %rd3, %rd35;
	mov.b32 	%r58, 0;
	st.global.u32 	[%rd36], %r58;
$L__BB2_35:
	add.s32 	%r90, %r32, 1;
	setp.ne.s32 	%p11, %r32, %r1;
	@%p11 bra 	$L__BB2_24;
	add.s32 	%r89, %r89, 1;
	setp.ne.s32 	%p12, %r89, %r42;
	@%p12 bra 	$L__BB2_23;
$L__BB2_37:
	ret;

}
	// .globl	_Z17cudaMatrixSubSampPfS_iii
.visible .entry _Z17cudaMatrixSubSampPfS_iii(
	.param .u64 .ptr .align 1 _Z17cudaMatrixSubSampPfS_iii_param_0,
	.param .u64 .ptr .align 1 _Z17cudaMatrixSubSampPfS_iii_param_1,
	.param .u32 _Z17cudaMatrixSubSampPfS_iii_param_2,
	.param .u32 _Z17cudaMatrixSubSampPfS_iii_param_3,
	.param .u32 _Z17cudaMatrixSubSampPfS_iii_param_4
)
{
	.local .align 8 .b8 	__local_depot3[8];
	.reg .b64 	%SP;
	.reg .b64 	%SPL;
	.reg .pred 	%p<10>;
	.reg .b32 	%r<61>;
	.reg .b32 	%f<64>;
	.reg .b64 	%rd<71>;
	.reg .b64 	%fd<8>;

	mov.u64 	%SPL, __local_depot3;
	cvta.local.u64 	%SP, %SPL;
	ld.param.u64 	%rd16, [_Z17cudaMatrixSubSampPfS_iii_param_0];
	ld.param.u64 	%rd17, [_Z17cudaMatrixSubSampPfS_iii_param_1];
	ld.param.u32 	%r18, [_Z17cudaMatrixSubSampPfS_iii_param_2];
	ld.param.u32 	%r19, [_Z17cudaMatrixSubSampPfS_iii_param_3];
	ld.param.u32 	%r20, [_Z17cudaMatrixSubSampPfS_iii_param_4];
	cvta.to.global.u64 	%rd1, %rd16;
	cvta.to.global.u64 	%rd2, %rd17;
	add.u64 	%rd18, %SP, 0;
	add.u64 	%rd3, %SPL, 0;
	setp.lt.s32 	%p1, %r18, 1;
	@%p1 bra 	$L__BB3_14;
	setp.lt.s32 	%p2, %r19, 1;
	@%p2 bra 	$L__BB3_14;
	add.s32 	%r22, %r19, -1;
	shr.u32 	%r23, %r22, 1;
	add.s32 	%r24, %r23, 1;
	and.b32  	%r1, %r24, 3;
	and.b32  	%r2, %r22, 6;
	and.b32  	%r3, %r22, 2;
	and.b32  	%r25, %r24, 2147483644;
	neg.s32 	%r4, %r25;
	mul.lo.s32 	%r5, %r20, %r20;
	mul.lo.s32 	%r6, %r19, %r19;
	mov.b32 	%r55, 0;
	mov.u64 	%rd61, $str;
$L__BB3_3:
	mul.lo.s32 	%r27, %r6, %r55;
	cvt.s64.s32 	%rd4, %r27;
	mov.b32 	%r56, 0;
	mul.lo.s32 	%r31, %r5, %r55;
	cvt.s64.s32 	%rd20, %r31;
$L__BB3_4:
	setp.lt.u32 	%p3, %r19, 7;
	shr.u32 	%r29, %r56, 1;
	mul.lo.s32 	%r30, %r29, %r20;
	cvt.s64.s32 	%rd19, %r30;
	add.s64 	%rd5, %rd19, %rd20;
	mad.lo.s32 	%r32, %r19, %r56, %r19;
	cvt.u64.u32 	%rd21, %r32;
	add.s64 	%rd6, %rd21, %rd4;
	mov.b32 	%r59, 0;
	@%p3 bra 	$L__BB3_7;
	mul.lo.s32 	%r34, %r56, %r19;
	cvt.u64.u32 	%rd22, %r34;
	add.s64 	%rd23, %rd22, %rd4;
	shl.b64 	%rd24, %rd5, 2;
	add.s64 	%rd25, %rd2, %rd24;
	add.s64 	%rd70, %rd25, 8;
	shl.b64 	%rd26, %rd23, 2;
	add.s64 	%rd27, %rd1, 16;
	add.s64 	%rd69, %rd27, %rd26;
	shl.b64 	%rd28, %rd6, 2;
	add.s64 	%rd68, %rd27, %rd28;
	mov.b32 	%r59, 0;
	mov.u32 	%r57, %r4;
$L__BB3_6:
	.pragma "nounroll";
	ld.global.f32 	%f1, [%rd69+-16];
	add.f32 	%f2, %f1, 0f00000000;
	ld.global.f32 	%f3, [%rd69+-12];
	add.f32 	%f4, %f2, %f3;
	ld.global.f32 	%f5, [%rd68+-16];
	add.f32 	%f6, %f4, %f5;
	ld.global.f32 	%f7, [%rd68+-12];
	add.f32 	%f8, %f6, %f7;
	mul.f32 	%f9, %f8, 0f3E800000;
	cvt.f64.f32 	%fd1, %f9;
	st.local.f64 	[%rd3], %fd1;
	mov.u64 	%rd29, $str;
	cvta.global.u64 	%rd30, %rd29;
	add.u64 	%rd31, %SP, 0;
	{ // callseq 0, 0
	.param .b64 param0;
	st.param.b64 	[param0], %rd30;
	.param .b64 param1;
	st.param.b64 	[param1], %rd31;
	.param .b32 retval0;
	call.uni (retval0), 
	vprintf, 
	(
	param0, 
	param1
	);
	ld.param.b32 	%r35, [retval0];
	} // callseq 0
	st.global.f32 	[%rd70+-8], %f9;
	ld.global.f32 	%f10, [%rd69+-8];
	add.f32 	%f11, %f10, 0f00000000;
	ld.global.f32 	%f12, [%rd69+-4];
	add.f32 	%f13, %f11, %f12;
	ld.global.f32 	%f14, [%rd68+-8];
	add.f32 	%f15, %f13, %f14;
	ld.global.f32 	%f16, [%rd68+-4];
	add.f32 	%f17, %f15, %f16;
	mul.f32 	%f18, %f17, 0f3E800000;
	cvt.f64.f32 	%fd2, %f18;
	st.local.f64 	[%rd3], %fd2;
	{ // callseq 1, 0
	.param .b64 param0;
	st.param.b64 	[param0], %rd30;
	.param .b64 param1;
	st.param.b64 	[param1], %rd31;
	.param .b32 retval0;
	call.uni (retval0), 
	vprintf, 
	(
	param0, 
	param1
	);
	ld.param.b32 	%r37, [retval0];
	} // callseq 1
	st.global.f32 	[%rd70+-4], %f18;
	ld.global.f32 	%f19, [%rd69];
	add.f32 	%f20, %f19, 0f00000000;
	ld.global.f32 	%f21, [%rd69+4];
	add.f32 	%f22, %f20, %f21;
	ld.global.f32 	%f23, [%rd68];
	add.f32 	%f24, %f22, %f23;
	ld.global.f32 	%f25, [%rd68+4];
	add.f32 	%f26, %f24, %f25;
	mul.f32 	%f27, %f26, 0f3E800000;
	cvt.f64.f32 	%fd3, %f27;
	st.local.f64 	[%rd3], %fd3;
	{ // callseq 2, 0
	.param .b64 param0;
	st.param.b64 	[param0], %rd30;
	.param .b64 param1;
	st.param.b64 	[param1], %rd31;
	.param .b32 retval0;
	call.uni (retval0), 
	vprintf, 
	(
	param0, 
	param1
	);
	ld.param.b32 	%r39, [retval0];
	} // callseq 2
	st.global.f32 	[%rd70], %f27;
	ld.global.f32 	%f28, [%rd69+8];
	add.f32 	%f29, %f28, 0f00000000;
	ld.global.f32 	%f30, [%rd69+12];
	add.f32 	%f31, %f29, %f30;
	ld.global.f32 	%f32, [%rd68+8];
	add.f32 	%f33, %f31, %f32;
	ld.global.f32 	%f34, [%rd68+12];
	add.f32 	%f35, %f33, %f34;
	mul.f32 	%f36, %f35, 0f3E800000;
	cvt.f64.f32 	%fd4, %f36;
	st.local.f64 	[%rd3], %fd4;
	{ // callseq 3, 0
	.param .b64 param0;
	st.param.b64 	[param0], %rd30;
	.param .b64 param1;
	st.param.b64 	[param1], %rd31;
	.param .b32 retval0;
	call.uni (retval0), 
	vprintf, 
	(
	param0, 
	param1
	);
	ld.param.b32 	%r41, [retval0];
	} // callseq 3
	st.global.f32 	[%rd70+4], %f36;
	add.s32 	%r59, %r59, 8;
	add.s32 	%r57, %r57, 4;
	add.s64 	%rd70, %rd70, 16;
	add.s64 	%rd69, %rd69, 32;
	add.s64 	%rd68, %rd68, 32;
	setp.ne.s32 	%p4, %r57, 0;
	@%p4 bra 	$L__BB3_6;
$L__BB3_7:
	setp.eq.s32 	%p5, %r1, 0;
	@%p5 bra 	$L__BB3_12;
	setp.eq.s32 	%p6, %r2, 0;
	@%p6 bra 	$L__BB3_10;
	cvt.u64.u32 	%rd32, %r59;
	mul.lo.s32 	%r43, %r56, %r19;
	cvt.u64.u32 	%rd33, %r43;
	add.s64 	%rd34, %rd33, %rd4;
	add.s64 	%rd35, %rd34, %rd32;
	shl.b64 	%rd36, %rd35, 2;
	add.s64 	%rd37, %rd1, %rd36;
	ld.global.f32 	%f37, [%rd37];
	add.f32 	%f38, %f37, 0f00000000;
	ld.global.f32 	%f39, [%rd37+4];
	add.f32 	%f40, %f38, %f39;
	add.s64 	%rd38, %rd6, %rd32;
	shl.b64 	%rd39, %rd38, 2;
	add.s64 	%rd40, %rd1, %rd39;
	ld.global.f32 	%f41, [%rd40];
	add.f32 	%f42, %f40, %f41;
	ld.global.f32 	%f43, [%rd40+4];
	add.f32 	%f44, %f42, %f43;
	mul.f32 	%f45, %f44, 0f3E800000;
	cvt.f64.f32 	%fd5, %f45;
	st.local.f64 	[%rd3], %fd5;
	mov.u64 	%rd41, $str;
	cvta.global.u64 	%rd42, %rd41;
	add.u64 	%rd43, %SP, 0;
	{ // callseq 4, 0
	.param .b64 param0;
	st.param.b64 	[param0], %rd42;
	.param .b64 param1;
	st.param.b64 	[param1], %rd43;
	.param .b32 retval0;
	call.uni (retval0), 
	vprintf, 
	(
	param0, 
	param1
	);
	ld.param.b32 	%r44, [retval0];
	} // callseq 4
	shr.u32 	%r46, %r59, 1;
	cvt.u64.u32 	%rd44, %r46;
	add.s64 	%rd45, %rd5, %rd44;
	shl.b64 	%rd46, %rd45, 2;
	add.s64 	%rd47, %rd2, %rd46;
	st.global.f32 	[%rd47], %f45;
	add.s32 	%r47, %r59, 2;
	ld.global.f32 	%f46, [%rd37+8];
	add.f32 	%f47, %f46, 0f00000000;
	ld.global.f32 	%f48, [%rd37+12];
	add.f32 	%f49, %f47, %f48;
	ld.global.f32 	%f50, [%rd40+8];
	add.f32 	%f51, %f49, %f50;
	ld.global.f32 	%f52, [%rd40+12];
	add.f32 	%f53, %f51, %f52;
	mul.f32 	%f54, %f53, 0f3E800000;
	cvt.f64.f32 	%fd6, %f54;
	st.local.f64 	[%rd3], %fd6;
	{ // callseq 5, 0
	.param .b64 param0;
	st.param.b64 	[param0], %rd42;
	.param .b64 param1;
	st.param.b64 	[param1], %rd43;
	.param .b32 retval0;
	call.uni (retval0), 
	vprintf, 
	(
	param0, 
	param1
	);
	ld.param.b32 	%r48, [retval0];
	} // callseq 5
	shr.u32 	%r50, %r47, 1;
	cvt.u64.u32 	%rd48, %r50;
	add.s64 	%rd49, %rd5, %rd48;
	shl.b64 	%rd50, %rd49, 2;
	add.s64 	%rd51, %rd2, %rd50;
	st.global.f32 	[%rd51], %f54;
	add.s32 	%r59, %r59, 4;
$L__BB3_10:
	setp.ne.s32 	%p7, %r3, 0;
	@%p7 bra 	$L__BB3_12;
	cvt.u64.u32 	%rd52, %r59;
	mul.lo.s32 	%r51, %r56, %r19;
	cvt.u64.u32 	%rd53, %r51;
	add.s64 	%rd54, %rd53, %rd4;
	add.s64 	%rd55, %rd54, %rd52;
	shl.b64 	%rd56, %rd55, 2;
	add.s64 	%rd57, %rd1, %rd56;
	ld.global.f32 	%f55, [%rd57];
	add.f32 	%f56, %f55, 0f00000000;
	ld.global.f32 	%f57, [%rd57+4];
	add.f32 	%f58, %f56, %f57;
	add.s64 	%rd58, %rd6, %rd52;
	shl.b64 	%rd59, %rd58, 2;
	add.s64 	%rd60, %rd1, %rd59;
	ld.global.f32 	%f59, [%rd60];
	add.f32 	%f60, %f58, %f59;
	ld.global.f32 	%f61, [%rd60+4];
	add.f32 	%f62, %f60, %f61;
	mul.f32 	%f63, %f62, 0f3E800000;
	cvt.f64.f32 	%fd7, %f63;
	st.local.f64 	[%rd3], %fd7;
	cvta.global.u64 	%rd62, %rd61;
	{ // callseq 6, 0
	.param .b64 param0;
	st.param.b64 	[param0], %rd62;
	.param .b64 param1;
	st.param.b64 	[param1], %rd18;
	.param .b32 retval0;
	call.uni (retval0), 
	vprintf, 
	(
	param0, 
	param1
	);
	ld.param.b32 	%r52, [retval0];
	} // callseq 6
	shr.u32 	%r54, %r59, 1;
	cvt.u64.u32 	%rd64, %r54;
	add.s64 	%rd65, %rd5, %rd64;
	shl.b64 	%rd66, %rd65, 2;
	add.s64 	%rd67, %rd2, %rd66;
	st.global.f32 	[%rd67], %f63;
$L__BB3_12:
	add.s32 	%r56, %r56, 2;
	setp.lt.s32 	%p8, %r56, %r19;
	@%p8 bra 	$L__BB3_4;
	add.s32 	%r55, %r55, 1;
	setp.ne.s32 	%p9, %r55, %r18;
	@%p9 bra 	$L__BB3_3;
$L__BB3_14:
	ret;

}


// ===== COMPILED SASS (sm_100) =====

	.target	sm_100

	.elftype	@"ET_EXEC"


//--------------------- .note.nv.tkinfo           --------------------------
	.section	.note.nv.tkinfo,"",@"SHT_NOTE"
	.sectionflags	@"SHF_NOTE_NV_TKINFO"
	.tkinfo
        /*0018*/ 	.word	0x00000002
        /*0030*/ 	.string	""
        /*0030*/ 	.string	"ptxas"
        /*0030*/ 	.string	"Cuda compilation tools, release 13.0, V13.0.88"
        /*0030*/ 	.string	"Build cuda_13.0.r13.0/compiler.36424714_0"
        /*0030*/ 	.string	"-arch sm_100 -m 64 "



//--------------------- .note.nv.cuinfo           --------------------------
	.section	.note.nv.cuinfo,"",@"SHT_NOTE"
	.sectionflags	@"SHF_NOTE_NV_CUINFO"
        /*0018*/ 	.short	0x0002
        /*001a*/ 	.short	0x0064
        /*001c*/ 	.short	0x0082
	.zero		2


//--------------------- .nv.info                  --------------------------
	.section	.nv.info,"",@"SHT_CUDA_INFO"
	.align	4


	//----- nvinfo : EIATTR_REGCOUNT
	.align		4
        /*0000*/ 	.byte	0x04, 0x2f
        /*0002*/ 	.short	(.L_2 - .L_1)
	.align		4
.L_1:
        /*0004*/ 	.word	index@(_Z13cudaMatrixAddPfS_S_ii)
        /*0008*/ 	.word	0x0000000c


	//----- nvinfo : EIATTR_FRAME_SIZE
	.align		4
.L_2:
        /*000c*/ 	.byte	0x04, 0x11
        /*000e*/ 	.short	(.L_4 - .L_3)
	.align		4
.L_3:
        /*0010*/ 	.word	index@(_Z13cudaMatrixAddPfS_S_ii)
        /*0014*/ 	.word	0x00000000


	//----- nvinfo : EIATTR_REGCOUNT
	.align		4
.L_4:
        /*0018*/ 	.byte	0x04, 0x2f
        /*001a*/ 	.short	(.L_6 - .L_5)
	.align		4
.L_5:
        /*001c*/ 	.word	index@(_Z14cudaMatrixMultPfS_S_i)
        /*0020*/ 	.word	0x00000020


	//----- nvinfo : EIATTR_FRAME_SIZE
	.align		4
.L_6:
        /*0024*/ 	.byte	0x04, 0x11
        /*0026*/ 	.short	(.L_8 - .L_7)
	.align		4
.L_7:
        /*0028*/ 	.word	index@(_Z14cudaMatrixMultPfS_S_i)
        /*002c*/ 	.word	0x00000000


	//----- nvinfo : EIATTR_REGCOUNT
	.align		4
.L_8:
        /*0030*/ 	.byte	0x04, 0x2f
        /*0032*/ 	.short	(.L_10 - .L_9)
	.align		4
.L_9:
        /*0034*/ 	.word	index@(_Z14cudaMatrixConvPfS_S_iii)
        /*0038*/ 	.word	0x00000018


	//----- nvinfo : EIATTR_FRAME_SIZE
	.align		4
.L_10:
        /*003c*/ 	.byte	0x04, 0x11
        /*003e*/ 	.short	(.L_12 - .L_11)
	.align		4
.L_11:
        /*0040*/ 	.word	index@(_Z14cudaMatrixConvPfS_S_iii)
        /*0044*/ 	.word	0x00000000


	//----- nvinfo : EIATTR_REGCOUNT
	.align		4
.L_12:
        /*0048*/ 	.byte	0x04, 0x2f
        /*004a*/ 	.short	(.L_14 - .L_13)
	.align		4
.L_13:
        /*004c*/ 	.word	index@(_Z17cudaMatrixSubSampPfS_iii)
        /*0050*/ 	.word	0x0000002a


	//----- nvinfo : EIATTR_FRAME_SIZE
	.align		4
.L_14:
        /*0054*/ 	.byte	0x04, 0x11
        /*0056*/ 	.short	(.L_16 - .L_15)
	.align		4
.L_15:
        /*0058*/ 	.word	index@(_Z17cudaMatrixSubSampPfS_iii)
        /*005c*/ 	.word	0x00000008


	//----- nvinfo : EIATTR_MIN_STACK_SIZE
	.align		4
.L_16:
        /*0060*/ 	.byte	0x04, 0x12
        /*0062*/ 	.short	(.L_18 - .L_17)
	.align		4
.L_17:
        /*0064*/ 	.word	index@(_Z17cudaMatrixSubSampPfS_iii)
        /*0068*/ 	.word	0x00000008


	//----- nvinfo : EIATTR_MIN_STACK_SIZE
	.align		4
.L_18:
        /*006c*/ 	.byte	0x04, 0x12
        /*006e*/ 	.short	(.L_20 - .L_19)
	.align		4
.L_19:
        /*0070*/ 	.word	index@(_Z14cudaMatrixConvPfS_S_iii)
        /*0074*/ 	.word	0x00000000


	//----- nvinfo : EIATTR_MIN_STACK_SIZE
	.align		4
.L_20:
        /*0078*/ 	.byte	0x04, 0x12
        /*007a*/ 	.short	(.L_22 - .L_21)
	.align		4
.L_21:
        /*007c*/ 	.word	index@(_Z14cudaMatrixMultPfS_S_i)
        /*0080*/ 	.word	0x00000000


	//----- nvinfo : EIATTR_MIN_STACK_SIZE
	.align		4
.L_22:
        /*0084*/ 	.byte	0x04, 0x12
        /*0086*/ 	.short	(.L_24 - .L_23)
	.align		4
.L_23:
        /*0088*/ 	.word	index@(_Z13cudaMatrixAddPfS_S_ii)
        /*008c*/ 	.word	0x00000000
.L_24:


//--------------------- .nv.compat                --------------------------
	.section	.nv.compat,"",@"SHT_CUDA_COMPAT_INFO"
	.align	4
        /*0000*/ 	.byte	0x02, 0x09, 0x00, 0x00, 0x02, 0x02, 0x01, 0x00, 0x02, 0x05, 0x05, 0x00, 0x03, 0x07, 0x01, 0x01
        /*0010*/ 	.byte	0x02, 0x03, 0x00, 0x00, 0x02, 0x06, 0x01, 0x00, 0x04, 0x0b, 0x08, 0x00, 0x09, 0x00, 0x00, 0x00
        /*0020*/ 	.byte	0x00, 0x00, 0x00, 0x00


//--------------------- .nv.info._Z17cudaMatrixSubSampPfS_iii --------------------------
	.section	.nv.info._Z17cudaMatrixSubSampPfS_iii,"",@"SHT_CUDA_INFO"
	.sectionflags	@""
	.align	4


	//----- nvinfo : EIATTR_CUDA_API_VERSION
	.align		4
        /*0000*/ 	.byte	0x04, 0x37
        /*0002*/ 	.short	(.L_26 - .L_25)
.L_25:
        /*0004*/ 	.word	0x00000082


	//----- nvinfo : EIATTR_KPARAM_INFO
	.align		4
.L_26:
        /*0008*/ 	.byte	0x04, 0x17
        /*000a*/ 	.short	(.L_28 - .L_27)
.L_27:
        /*000c*/ 	.word	0x00000000
        /*0010*/ 	.short	0x0004
        /*0012*/ 	.short	0x0018
        /*0014*/ 	.byte	0x00, 0xf0, 0x11, 0x00


	//----- nvinfo : EIATTR_KPARAM_INFO
	.align		4
.L_28:
        /*0018*/ 	.byte	0x04, 0x17
        /*001a*/ 	.short	(.L_30 - .L_29)
.L_29:
        /*001c*/ 	.word	0x00000000
        /*0020*/ 	.short	0x0003
        /*0022*/ 	.short	0x0014
        /*0024*/ 	.byte	0x00, 0xf0, 0x11, 0x00


	//----- nvinfo : EIATTR_KPARAM_INFO
	.align		4
.L_30:
        /*0028*/ 	.byte	0x04, 0x17
        /*002a*/ 	.short	(.L_32 - .L_31)
.L_31:
        /*002c*/ 	.word	0x00000000
        /*0030*/ 	.short	0x0002
        /*0032*/ 	.short	0x0010
        /*0034*/ 	.byte	0x00, 0xf0, 0x11, 0x00


	//----- nvinfo : EIATTR_KPARAM_INFO
	.align		4
.L_32:
        /*0038*/ 	.byte	0x04, 0x17
        /*003a*/ 	.short	(.L_34 - .L_33)
.L_33:
        /*003c*/ 	.word	0x00000000
        /*0040*/ 	.short	0x0001
        /*0042*/ 	.short	0x0008
        /*0044*/ 	.byte	0x00, 0xf5, 0x21, 0x00


	//----- nvinfo : EIATTR_KPARAM_INFO
	.align		4
.L_34:
        /*0048*/ 	.byte	0x04, 0x17
        /*004a*/ 	.short	(.L_36 - .L_35)
.L_35:
        /*004c*/ 	.word	0x00000000
        /*0050*/ 	.short	0x0000
        /*0052*/ 	.short	0x0000
        /*0054*/ 	.byte	0x00, 0xf5, 0x21, 0x00


	//----- nvinfo : EIATTR_SPARSE_MMA_MASK
	.align		4
.L_36:
        /*0058*/ 	.byte	0x03, 0x50
        /*005a*/ 	.short	0x0000


	//----- nvinfo : EIATTR_MAXREG_COUNT
	.align		4
        /*005c*/ 	.byte	0x03, 0x1b
        /*005e*/ 	.short	0x00ff


	//----- nvinfo : EIATTR_EXTERNS
	.align		4
        /*0060*/ 	.byte	0x04, 0x0f
        /*0062*/ 	.short	(.L_38 - .L_37)


	//   ....[0]....
	.align		4
.L_37:
        /*0064*/ 	.word	index@(vprintf)


	//----- nvinfo : EIATTR_MERCURY_ISA_VERSION
	.align		4
.L_38:
        /*0068*/ 	.byte	0x03, 0x5f
        /*006a*/ 	.short	0x0101


	//----- nvinfo : EIATTR_VRC_CTA_INIT_COUNT
	.align		4
        /*006c*/ 	.byte	0x02, 0x4a
	.zero		1
	.zero		1


	//----- nvinfo : EIATTR_SYSCALL_OFFSETS
	.align		4
        /*0070*/ 	.byte	0x04, 0x46
        /*0072*/ 	.short	(.L_40 - .L_39)


	//   ....[0]....
.L_39:
        /*0074*/ 	.word	0x00000510


	//   ....[1]....
        /*0078*/ 	.word	0x00000660


	//   ....[2]....
        /*007c*/ 	.word	0x000007a0


	//   ....[3]....
        /*0080*/ 	.word	0x000008e0


	//   ....[4]....
        /*0084*/ 	.word	0x00000c10


	//   ....[5]....
        /*0088*/ 	.word	0x00000dd0


	//   ....[6]....
        /*008c*/ 	.word	0x00001090


	//----- nvinfo : EIATTR_EXIT_INSTR_OFFSETS
	.align		4
.L_40:
        /*0090*/ 	.byte	0x04, 0x1c
        /*0092*/ 	.short	(.L_42 - .L_41)


	//   ....[0]....
.L_41:
        /*0094*/ 	.word	0x00000060


	//   ....[1]....
        /*0098*/ 	.word	0x000000a0


	//   ....[2]....
        /*009c*/ 	.word	0x00001180


	//----- nvinfo : EIATTR_CRS_STACK_SIZE
	.align		4
.L_42:
        /*00a0*/ 	.byte	0x04, 0x1e
        /*00a2*/ 	.short	(.L_44 - .L_43)
.L_43:
        /*00a4*/ 	.word	0x00000000


	//----- nvinfo : EIATTR_CBANK_PARAM_SIZE
	.align		4
.L_44:
        /*00a8*/ 	.byte	0x03, 0x19
        /*00aa*/ 	.short	0x001c


	//----- nvinfo : EIATTR_PARAM_CBANK
	.align		4
        /*00ac*/ 	.byte	0x04, 0x0a
        /*00ae*/ 	.short	(.L_46 - .L_45)
	.align		4
.L_45:
        /*00b0*/ 	.word	index@(.nv.constant0._Z17cudaMatrixSubSampPfS_iii)
        /*00b4*/ 	.short	0x0380
        /*00b6*/ 	.short	0x001c


	//----- nvinfo : EIATTR_SW_WAR
	.align		4
.L_46:
        /*00b8*/ 	.byte	0x04, 0x36
        /*00ba*/ 	.short	(.L_48 - .L_47)
.L_47:
        /*00bc*/ 	.word	0x00000008
.L_48:


//--------------------- .nv.info._Z14cudaMatrixConvPfS_S_iii --------------------------
	.section	.nv.info._Z14cudaMatrixConvPfS_S_iii,"",@"SHT_CUDA_INFO"
	.sectionflags	@""
	.align	4


	//----- nvinfo : EIATTR_CUDA_API_VERSION
	.align		4
        /*0000*/ 	.byte	0x04, 0x37
        /*0002*/ 	.short	(.L_50 - .L_49)
.L_49:
        /*0004*/ 	.word	0x00000082


	//----- nvinfo : EIATTR_KPARAM_INFO
	.align		4
.L_50:
        /*0008*/ 	.byte	0x04, 0x17
        /*000a*/ 	.short	(.L_52 - .L_51)
.L_51:
        /*000c*/ 	.word	0x00000000
        /*0010*/ 	.short	0x0005
        /*0012*/ 	.short	0x0020
        /*0014*/ 	.byte	0x00, 0xf0, 0x11, 0x00


	//----- nvinfo : EIATTR_KPARAM_INFO
	.align		4
.L_52:
        /*0018*/ 	.byte	0x04, 0x17
        /*001a*/ 	.short	(.L_54 - .L_53)
.L_53:
        /*001c*/ 	.word	0x00000000
        /*0020*/ 	.short	0x0004
        /*0022*/ 	.short	0x001c
        /*0024*/ 	.byte	0x00, 0xf0, 0x11, 0x00


	//----- nvinfo : EIATTR_KPARAM_INFO
	.align		4
.L_54:
        /*0028*/ 	.byte	0x04, 0x17
        /*002a*/ 	.short	(.L_56 - .L_55)
.L_55:
        /*002c*/ 	.word	0x00000000
        /*0030*/ 	.short	0x0003
        /*0032*/ 	.short	0x0018
        /*0034*/ 	.byte	0x00, 0xf0, 0x11, 0x00


	//----- nvinfo : EIATTR_KPARAM_INFO
	.align		4
.L_56:
        /*0038*/ 	.byte	0x04, 0x17
        /*003a*/ 	.short	(.L_58 - .L_57)
.L_57:
        /*003c*/ 	.word	0x00000000
        /*0040*/ 	.short	0x0002
        /*0042*/ 	.short	0x0010
        /*0044*/ 	.byte	0x00, 0xf5, 0x21, 0x00


	//----- nvinfo : EIATTR_KPARAM_INFO
	.align		4
.L_58:
        /*0048*/ 	.byte	0x04, 0x17
        /*004a*/ 	.short	(.L_60 - .L_59)
.L_59:
        /*004c*/ 	.word	0x00000000
        /*0050*/ 	.short	0x0001
        /*0052*/ 	.short	0x0008
        /*0054*/ 	.byte	0x00, 0xf5, 0x21, 0x00


	//----- nvinfo : EIATTR_KPARAM_INFO
	.align		4
.L_60:
        /*0058*/ 	.byte	0x04, 0x17
        /*005a*/ 	.short	(.L_62 - .L_61)
.L_61:
        /*005c*/ 	.word	0x00000000
        /*0060*/ 	.short	0x0000
        /*0062*/ 	.short	0x0000
        /*0064*/ 	.byte	0x00, 0xf5, 0x21, 0x00


	//----- nvinfo : EIATTR_SPARSE_MMA_MASK
	.align		4
.L_62:
        /*0068*/ 	.byte	0x03, 0x50
        /*006a*/ 	.short	0x0000


	//----- nvinfo : EIATTR_MAXREG_COUNT
	.align		4
        /*006c*/ 	.byte	0x03, 0x1b
        /*006e*/ 	.short	0x00ff


	//----- nvinfo : EIATTR_MERCURY_ISA_VERSION
	.align		4
        /*0070*/ 	.byte	0x03, 0x5f
        /*0072*/ 	.short	0x0101


	//----- nvinfo : EIATTR_VRC_CTA_INIT_COUNT
	.align		4
        /*0074*/ 	.byte	0x02, 0x4a
	.zero		1
	.zero		1


	//----- nvinfo : EIATTR_EXIT_INSTR_OFFSETS
	.align		4
        /*0078*/ 	.byte	0x04, 0x1c
        /*007a*/ 	.short	(.L_64 - .L_63)


	//   ....[0]....
.L_63:
        /*007c*/ 	.word	0x00000030


	//   ....[1]....
        /*0080*/ 	.word	0x00000080


	//   ....[2]....
        /*0084*/ 	.word	0x00000cd0


	//   ....[3]....
        /*0088*/ 	.word	0x00001240


	//----- nvinfo : EIATTR_CBANK_PARAM_SIZE
	.align		4
.L_64:
        /*008c*/ 	.byte	0x03, 0x19
        /*008e*/ 	.short	0x0024


	//----- nvinfo : EIATTR_PARAM_CBANK
	.align		4
        /*0090*/ 	.byte	0x04, 0x0a
        /*0092*/ 	.short	(.L_66 - .L_65)
	.align		4
.L_65:
        /*0094*/ 	.word	index@(.nv.constant0._Z14cudaMatrixConvPfS_S_iii)
        /*0098*/ 	.short	0x0380
        /*009a*/ 	.short	0x0024


	//----- nvinfo : EIATTR_SW_WAR
	.align		4
.L_66:
        /*009c*/ 	.byte	0x04, 0x36
        /*009e*/ 	.short	(.L_68 - .L_67)
.L_67:
        /*00a0*/ 	.word	0x00000008
.L_68:


//--------------------- .nv.info._Z14cudaMatrixMultPfS_S_i --------------------------
	.section	.nv.info._Z14cudaMatrixMultPfS_S_i,"",@"SHT_CUDA_INFO"
	.sectionflags	@""
	.align	4


	//----- nvinfo : EIATTR_CUDA_API_VERSION
	.align		4
        /*0000*/ 	.byte	0x04, 0x37
        /*0002*/ 	.short	(.L_70 - .L_69)
.L_69:
        /*0004*/ 	.word	0x00000082


	//----- nvinfo : EIATTR_KPARAM_INFO
	.align		4
.L_70:
        /*0008*/ 	.byte	0x04, 0x17
        /*000a*/ 	.short	(.L_72 - .L_71)
.L_71:
        /*000c*/ 	.word	0x00000000
        /*0010*/ 	.short	0x0003
        /*0012*/ 	.short	0x0018
        /*0014*/ 	.byte	0x00, 0xf0, 0x11, 0x00


	//----- nvinfo : EIATTR_KPARAM_INFO
	.align		4
.L_72:
        /*0018*/ 	.byte	0x04, 0x17
        /*001a*/ 	.short	(.L_74 - .L_73)
.L_73:
        /*001c*/ 	.word	0x00000000
        /*0020*/ 	.short	0x0002
        /*0022*/ 	.short	0x0010
        /*0024*/ 	.byte	0x00, 0xf5, 0x21, 0x00


	//----- nvinfo : EIATTR_KPARAM_INFO
	.align		4
.L_74:
        /*0028*/ 	.byte	0x04, 0x17
        /*002a*/ 	.short	(.L_76 - .L_75)
.L_75:
        /*002c*/ 	.word	0x00000000
        /*0030*/ 	.short	0x0001
        /*0032*/ 	.short	0x0008
        /*0034*/ 	.byte	0x00, 0xf5, 0x21, 0x00


	//----- nvinfo : EIATTR_KPARAM_INFO
	.align		4
.L_76:
        /*0038*/ 	.byte	0x04, 0x17
        /*003a*/ 	.short	(.L_78 - .L_77)
.L_77:
        /*003c*/ 	.word	0x00000000
        /*0040*/ 	.short	0x0000
        /*0042*/ 	.short	0x0000
        /*0044*/ 	.byte	0x00, 0xf5, 0x21, 0x00


	//----- nvinfo : EIATTR_SPARSE_MMA_MASK
	.align		4
.L_78:
        /*0048*/ 	.byte	0x03, 0x50
        /*004a*/ 	.short	0x0000


	//----- nvinfo : EIATTR_MAXREG_COUNT
	.align		4
        /*004c*/ 	.byte	0x03, 0x1b
        /*004e*/ 	.short	0x00ff


	//----- nvinfo : EIATTR_MERCURY_ISA_VERSION
	.align		4
        /*0050*/ 	.byte	0x03, 0x5f
        /*0052*/ 	.short	0x0101


	//----- nvinfo : EIATTR_VRC_CTA_INIT_COUNT
	.align		4
        /*0054*/ 	.byte	0x02, 0x4a
	.zero		1
	.zero		1


	//----- nvinfo : EIATTR_EXIT_INSTR_OFFSETS
	.align		4
        /*0058*/ 	.byte	0x04, 0x1c
        /*005a*/ 	.short	(.L_80 - .L_79)


	//   ....[0]....
.L_79:
        /*005c*/ 	.word	0x000000e0


	//   ....[1]....
        /*0060*/ 	.word	0x000005e0


	//   ....[2]....
        /*0064*/ 	.word	0x00000820


	//   ....[3]....
        /*0068*/ 	.word	0x000009a0


	//   ....[4]....
        /*006c*/ 	.word	0x00000a70


	//----- nvinfo : EIATTR_CBANK_PARAM_SIZE
	.align		4
.L_80:
        /*0070*/ 	.byte	0x03, 0x19
        /*0072*/ 	.short	0x001c


	//----- nvinfo : EIATTR_PARAM_CBANK
	.align		4
        /*0074*/ 	.byte	0x04, 0x0a
        /*0076*/ 	.short	(.L_82 - .L_81)
	.align		4
.L_81:
        /*0078*/ 	.word	index@(.nv.constant0._Z14cudaMatrixMultPfS_S_i)
        /*007c*/ 	.short	0x0380
        /*007e*/ 	.short	0x001c


	//----- nvinfo : EIATTR_SW_WAR
	.align		4
.L_82:
        /*0080*/ 	.byte	0x04, 0x36
        /*0082*/ 	.short	(.L_84 - .L_83)
.L_83:
        /*0084*/ 	.word	0x00000008
.L_84:


//--------------------- .nv.info._Z13cudaMatrixAddPfS_S_ii --------------------------
	.section	.nv.info._Z13cudaMatrixAddPfS_S_ii,"",@"SHT_CUDA_INFO"
	.sectionflags	@""
	.align	4


	//----- nvinfo : EIATTR_CUDA_API_VERSION
	.align		4
        /*0000*/ 	.byte	0x04, 0x37
        /*0002*/ 	.short	(.L_86 - .L_85)
.L_85:
        /*0004*/ 	.word	0x00000082


	//----- nvinfo : EIATTR_KPARAM_INFO
	.align		4
.L_86:
        /*0008*/ 	.byte	0x04, 0x17
        /*000a*/ 	.short	(.L_88 - .L_87)
.L_87:
        /*000c*/ 	.word	0x00000000
        /*0010*/ 	.short	0x0004
        /*0012*/ 	.short	0x001c
        /*0014*/ 	.byte	0x00, 0xf0, 0x11, 0x00


	//----- nvinfo : EIATTR_KPARAM_INFO
	.align		4
.L_88:
        /*0018*/ 	.byte	0x04, 0x17
        /*001a*/ 	.short	(.L_90 - .L_89)
.L_89:
        /*001c*/ 	.word	0x00000000
        /*0020*/ 	.short	0x0003
        /*0022*/ 	.short	0x0018
        /*0024*/ 	.byte	0x00, 0xf0, 0x11, 0x00


	//----- nvinfo : EIATTR_KPARAM_INFO
	.align		4
.L_90:
        /*0028*/ 	.byte	0x04, 0x17
        /*002a*/ 	.short	(.L_92 - .L_91)
.L_91:
        /*002c*/ 	.word	0x00000000
        /*0030*/ 	.short	0x0002
        /*0032*/ 	.short	0x0010
        /*0034*/ 	.byte	0x00, 0xf5, 0x21, 0x00


	//----- nvinfo : EIATTR_KPARAM_INFO
	.align		4
.L_92:
        /*0038*/ 	.byte	0x04, 0x17
        /*003a*/ 	.short	(.L_94 - .L_93)
.L_93:
        /*003c*/ 	.word	0x00000000
        /*0040*/ 	.short	0x0001
        /*0042*/ 	.short	0x0008
        /*0044*/ 	.byte	0x00, 0xf5, 0x21, 0x00


	//----- nvinfo : EIATTR_KPARAM_INFO
	.align		4
.L_94:
        /*0048*/ 	.byte	0x04, 0x17
        /*004a*/ 	.short	(.L_96 - .L_95)
.L_95:
        /*004c*/ 	.word	0x00000000
        /*0050*/ 	.short	0x0000
        /*0052*/ 	.short	0x0000
        /*0054*/ 	.byte	0x00, 0xf5, 0x21, 0x00


	//----- nvinfo : EIATTR_SPARSE_MMA_MASK
	.align		4
.L_96:
        /*0058*/ 	.byte	0x03, 0x50
        /*005a*/ 	.short	0x0000


	//----- nvinfo : EIATTR_MAXREG_COUNT
	.align		4
        /*005c*/ 	.byte	0x03, 0x1b
        /*005e*/ 	.short	0x00ff


	//----- nvinfo : EIATTR_MERCURY_ISA_VERSION
	.align		4
        /*0060*/ 	.byte	0x03, 0x5f
        /*0062*/ 	.short	0x0101


	//----- nvinfo : EIATTR_VRC_CTA_INIT_COUNT
	.align		4
        /*0064*/ 	.byte	0x02, 0x4a
	.zero		1
	.zero		1


	//----- nvinfo : EIATTR_EXIT_INSTR_OFFSETS
	.align		4
        /*0068*/ 	.byte	0x04, 0x1c
        /*006a*/ 	.short	(.L_98 - .L_97)


	//   ....[0]....
.L_97:
        /*006c*/ 	.word	0x00000160


	//----- nvinfo : EIATTR_CBANK_PARAM_SIZE
	.align		4
.L_98:
        /*0070*/ 	.byte	0x03, 0x19
        /*0072*/ 	.short	0x0020


	//----- nvinfo : EIATTR_PARAM_CBANK
	.align		4
        /*0074*/ 	.byte	0x04, 0x0a
        /*0076*/ 	.short	(.L_100 - .L_99)
	.align		4
.L_99:
        /*0078*/ 	.word	index@(.nv.constant0._Z13cudaMatrixAddPfS_S_ii)
        /*007c*/ 	.short	0x0380
        /*007e*/ 	.short	0x0020


	//----- nvinfo : EIATTR_SW_WAR
	.align		4
.L_100:
        /*0080*/ 	.byte	0x04, 0x36
        /*0082*/ 	.short	(.L_102 - .L_101)
.L_101:
        /*0084*/ 	.word	0x00000008
.L_102:


//--------------------- .nv.callgraph             --------------------------
	.section	.nv.callgraph,"",@"SHT_CUDA_CALLGRAPH"
	.align	4
	.sectionentsize	8
	.align		4
        /*0000*/ 	.word	0x00000000
	.align		4
        /*0004*/ 	.word	0xffffffff
	.align		4
        /*0008*/ 	.word	index@(_Z17cudaMatrixSubSampPfS_iii)
	.align		4
        /*000c*/ 	.word	index@(vprintf)
	.align		4
        /*0010*/ 	.word	0x00000000
	.align		4
        /*0014*/ 	.word	0xfffffffe
	.align		4
        /*0018*/ 	.word	0x00000000
	.align		4
        /*001c*/ 	.word	0xfffffffd
	.align		4
        /*0020*/ 	.word	0x00000000
	.align		4
        /*0024*/ 	.word	0xfffffffc


//--------------------- .nv.constant4             --------------------------
	.section	.nv.constant4,"a",@progbits
	.align	8
	.align		8
.nv.constant4:
        /*0000*/ 	.dword	vprintf
	.align		8
        /*0008*/ 	.dword	$str


//--------------------- .text._Z17cudaMatrixSubSampPfS_iii --------------------------
	.section	.text._Z17cudaMatrixSubSampPfS_iii,"ax",@progbits
	.align	128
        .global         _Z17cudaMatrixSubSampPfS_iii
        .type           _Z17cudaMatrixSubSampPfS_iii,@function
        .size           _Z17cudaMatrixSubSampPfS_iii,(.L_x_39 - _Z17cudaMatrixSubSampPfS_iii)
        .other          _Z17cudaMatrixSubSampPfS_iii,@"STO_CUDA_ENTRY STV_DEFAULT"
_Z17cudaMatrixSubSampPfS_iii:
.text._Z17cudaMatrixSubSampPfS_iii:
[----:B------:R-:W0:Y:S08]  /*0000*/  LDC R1, c[0x0][0x37c] ;  /* 0x0000df00ff017b82 */ /* 0x000e300000000800 */
[----:B------:R-:W1:Y:S01]  /*0010*/  LDC R0, c[0x0][0x390] ;  /* 0x0000e400ff007b82 */ /* 0x000e620000000800 */
[----:B------:R-:W2:Y:S01]  /*0020*/  LDCU UR4, c[0x0][0x2f8] ;  /* 0x00005f00ff0477ac */ /* 0x000ea20008000800 */
[----:B0-----:R-:W-:-:S05]  /*0030*/  VIADD R1, R1, 0xfffffff8 ;  /* 0xfffffff801017836 */ /* 0x001fca0000000000 */
[----:B--2---:R-:W-:Y:S02]  /*0040*/  IADD3 R19, P1, PT, R1, UR4, RZ ;  /* 0x0000000401137c10 */ /* 0x004fe4000ff3e0ff */
[----:B-1----:R-:W-:-:S13]  /*0050*/  ISETP.GE.AND P0, PT, R0, 0x1, PT ;  /* 0x000000010000780c */ /* 0x002fda0003f06270 */
[----:B------:R-:W-:Y:S05]  /*0060*/  @!P0 EXIT ;  /* 0x000000000000894d */ /* 0x000fea0003800000 */
[----:B------:R-:W0:Y:S01]  /*0070*/  LDC R34, c[0x0][0x394] ;  /* 0x0000e500ff227b82 */ /* 0x000e220000000800 */
[----:B------:R-:W1:Y:S01]  /*0080*/  LDCU UR4, c[0x0][0x2fc] ;  /* 0x00005f80ff0477ac */ /* 0x000e620008000800 */
[----:B0-----:R-:W-:-:S13]  /*0090*/  ISETP.GE.AND P0, PT, R34, 0x1, PT ;  /* 0x000000012200780c */ /* 0x001fda0003f06270 */
[----:B-1----:R-:W-:Y:S05]  /*00a0*/  @!P0 EXIT ;  /* 0x000000000000894d */ /* 0x002fea0003800000 */
[----:B------:R-:W-:Y:S02]  /*00b0*/  HFMA2 R32, -RZ, RZ, 0, 0 ;  /* 0x00000000ff207431 */ /* 0x000fe400000001ff */
[----:B------:R-:W-:Y:S01]  /*00c0*/  IMAD.X R18, RZ, RZ, UR4, P1 ;  /* 0x00000004ff127e24 */ /* 0x000fe200088e06ff */
[----:B------:R-:W0:Y:S01]  /*00d0*/  LDCU.64 UR36, c[0x0][0x358] ;  /* 0x00006b00ff2477ac */ /* 0x000e220008000a00 */
[----:B------:R-:W-:-:S07]  /*00e0*/  VIADD R34, R34, 0xffffffff ;  /* 0xffffffff22227836 */ /* 0x000fce0000000000 */
.L_x_13:
[----:B-1----:R-:W1:Y:S01]  /*00f0*/  LDCU UR4, c[0x0][0x394] ;  /* 0x00007280ff0477ac */ /* 0x002e620008000800 */
[----:B------:R-:W-:Y:S01]  /*0100*/  BSSY.RECONVERGENT B7, `(.L_x_0) ;  /* 0x0000105000077945 */ /* 0x000fe20003800200 */
[----:B------:R-:W-:Y:S01]  /*0110*/  IMAD.MOV.U32 R30, RZ, RZ, RZ ;  /* 0x000000ffff1e7224 */ /* 0x000fe200078e00ff */
[----:B--2---:R-:W2:Y:S01]  /*0120*/  LDCU UR5, c[0x0][0x398] ;  /* 0x00007300ff0577ac */ /* 0x004ea20008000800 */
[----:B------:R-:W3:Y:S01]  /*0130*/  LDCU UR6, c[0x0][0x390] ;  /* 0x00007200ff0677ac */ /* 0x000ee20008000800 */
[----:B-1----:R-:W-:Y:S02]  /*0140*/  UIMAD UR4, UR4, UR4, URZ ;  /* 0x00000004040472a4 */ /* 0x002fe4000f8e02ff */
[----:B--2---:R-:W-:-:S04]  /*0150*/  UIMAD UR5, UR5, UR5, URZ ;  /* 0x00000005050572a4 */ /* 0x004fc8000f8e02ff */
[C---:B------:R-:W-:Y:S02]  /*0160*/  IMAD R33, R32.reuse, UR4, RZ ;  /* 0x0000000420217c24 */ /* 0x040fe4000f8e02ff */
[----:B------:R-:W-:-:S03]  /*0170*/  IMAD R31, R32, UR5, RZ ;  /* 0x00000005201f7c24 */ /* 0x000fc6000f8e02ff */
[----:B------:R-:W-:Y:S01]  /*0180*/  SHF.R.S32.HI R29, RZ, 0x1f, R33 ;  /* 0x0000001fff1d7819 */ /* 0x000fe20000011421 */
[----:B------:R-:W-:-:S05]  /*0190*/  VIADD R32, R32, 0x1 ;  /* 0x0000000120207836 */ /* 0x000fca0000000000 */
[----:B---3--:R-:W-:-:S04]  /*01a0*/  ISETP.NE.AND P0, PT, R32, UR6, PT ;  /* 0x0000000620007c0c */ /* 0x008fc8000bf05270 */
[----:B------:R-:W-:-:S09]  /*01b0*/  P2R R35, PR, RZ, 0x1 ;  /* 0x00000001ff237803 */ /* 0x000fd20000000000 */
.L_x_12:
[----:B-12---:R-:W1:Y:S01]  /*01c0*/  LDC R3, c[0x0][0x394] ;  /* 0x0000e500ff037b82 */ /* 0x006e620000000800 */
[----:B------:R-:W2:Y:S01]  /*01d0*/  LDCU UR4, c[0x0][0x398] ;  /* 0x00007300ff0477ac */ /* 0x000ea20008000800 */
[----:B------:R-:W-:Y:S01]  /*01e0*/  SHF.R.U32.HI R0, RZ, 0x1, R30 ;  /* 0x00000001ff007819 */ /* 0x000fe2000001161e */
[----:B------:R-:W-:Y:S01]  /*01f0*/  IMAD.MOV.U32 R26, RZ, RZ, RZ ;  /* 0x000000ffff1a7224 */ /* 0x000fe200078e00ff */
[----:B------:R-:W-:-:S03]  /*0200*/  SHF.R.S32.HI R27, RZ, 0x1f, R31 ;  /* 0x0000001fff1b7819 */ /* 0x000fc6000001141f */
[----:B--2---:R-:W-:Y:S01]  /*0210*/  IMAD R0, R0, UR4, RZ ;  /* 0x0000000400007c24 */ /* 0x004fe2000f8e02ff */
[----:B-1----:R-:W-:Y:S01]  /*0220*/  ISETP.GE.U32.AND P0, PT, R3, 0x7, PT ;  /* 0x000000070300780c */ /* 0x002fe20003f06070 */
[----:B------:R-:W-:-:S03]  /*0230*/  IMAD R2, R30, R3, R3 ;  /* 0x000000031e027224 */ /* 0x000fc600078e0203 */
[----:B------:R-:W-:Y:S02]  /*0240*/  IADD3 R28, P1, PT, R31, R0, RZ ;  /* 0x000000001f1c7210 */ /* 0x000fe40007f3e0ff */
[----:B------:R-:W-:Y:S02]  /*0250*/  IADD3 R4, P2, PT, R33, R2, RZ ;  /* 0x0000000221047210 */ /* 0x000fe40007f5e0ff */
[----:B------:R-:W-:Y:S02]  /*0260*/  LEA.HI.X.SX32 R27, R0, R27, 0x1, P1 ;  /* 0x0000001b001b7211 */ /* 0x000fe400008f0eff */
[----:B------:R-:W-:-:S03]  /*0270*/  IADD3.X R25, PT, PT, RZ, R29, RZ, P2, !PT ;  /* 0x0000001dff197210 */ /* 0x000fc600017fe4ff */
[----:B------:R-:W-:Y:S06]  /*0280*/  @!P0 BRA `(.L_x_1) ;  /* 0x0000000400c88947 */ /* 0x000fec0003800000 */
[----:B------:R-:W1:Y:S01]  /*0290*/  LDCU.128 UR4, c[0x0][0x380] ;  /* 0x00007000ff0477ac */ /* 0x000e620008000c00 */
[----:B------:R-:W-:Y:S01]  /*02a0*/  IMAD R0, R30, R3, RZ ;  /* 0x000000031e007224 */ /* 0x000fe200078e02ff */
[----:B------:R-:W-:Y:S01]  /*02b0*/  LEA.HI R2, R34, 0x1, RZ, 0x1f ;  /* 0x0000000122027811 */ /* 0x000fe200078ff8ff */
[----:B------:R-:W-:Y:S01]  /*02c0*/  BSSY.RECONVERGENT B6, `(.L_x_1) ;  /* 0x000006e000067945 */ /* 0x000fe20003800200 */
[----:B------:R-:W-:Y:S02]  /*02d0*/  IMAD.MOV.U32 R26, RZ, RZ, RZ ;  /* 0x000000ffff1a7224 */ /* 0x000fe400078e00ff */
[----:B------:R-:W-:Y:S02]  /*02e0*/  IADD3 R37, P1, PT, R0, R33, RZ ;  /* 0x0000002100257210 */ /* 0x000fe40007f3e0ff */
[----:B------:R-:W-:-:S03]  /*02f0*/  LOP3.LUT R24, R2, 0x7ffffffc, RZ, 0xc0, !PT ;  /* 0x7ffffffc02187812 */ /* 0x000fc600078ec0ff */
[----:B------:R-:W-:Y:S02]  /*0300*/  IMAD.X R2, RZ, RZ, R29, P1 ;  /* 0x000000ffff027224 */ /* 0x000fe400008e061d */
[----:B------:R-:W-:Y:S01]  /*0310*/  IMAD.MOV R24, RZ, RZ, -R24 ;  /* 0x000000ffff187224 */ /* 0x000fe200078e0a18 */
[----:B-1----:R-:W-:Y:S01]  /*0320*/  UIADD3 UR4, UP0, UPT, UR4, 0x10, URZ ;  /* 0x0000001004047890 */ /* 0x002fe2000ff1e0ff */
[----:B------:R-:W-:-:S03]  /*0330*/  LEA R0, P0, R28, UR6, 0x2 ;  /* 0x000000061c007c11 */ /* 0x000fc6000f8010ff */
[----:B------:R-:W-:Y:S01]  /*0340*/  UIADD3.X UR5, UPT, UPT, URZ, UR5, URZ, UP0, !UPT ;  /* 0x00000005ff057290 */ /* 0x000fe200087fe4ff */
[----:B------:R-:W-:Y:S02]  /*0350*/  IADD3 R0, P1, PT, R0, 0x8, RZ ;  /* 0x0000000800007810 */ /* 0x000fe40007f3e0ff */
[C---:B------:R-:W-:Y:S02]  /*0360*/  LEA R36, P2, R37.reuse, UR4, 0x2 ;  /* 0x0000000425247c11 */ /* 0x040fe4000f8410ff */
[----:B------:R-:W-:Y:S02]  /*0370*/  LEA R16, P3, R4, UR4, 0x2 ;  /* 0x0000000404107c11 */ /* 0x000fe4000f8610ff */
[----:B------:R-:W-:Y:S02]  /*0380*/  LEA.HI.X R3, R28, UR7, R27, 0x2, P0 ;  /* 0x000000071c037c11 */ /* 0x000fe400080f141b */
[----:B------:R-:W-:Y:S02]  /*0390*/  LEA.HI.X R37, R37, UR5, R2, 0x2, P2 ;  /* 0x0000000525257c11 */ /* 0x000fe400090f1402 */
[----:B------:R-:W-:-:S02]  /*03a0*/  IADD3.X R3, PT, PT, RZ, R3, RZ, P1, !PT ;  /* 0x00000003ff037210 */ /* 0x000fc40000ffe4ff */
[----:B------:R-:W-:-:S07]  /*03b0*/  LEA.HI.X R17, R4, UR5, R25, 0x2, P3 ;  /* 0x0000000504117c11 */ /* 0x000fce00098f1419 */
.L_x_6:
[----:B0-----:R-:W2:Y:S04]  /*03c0*/  LDG.E R2, desc[UR36][R36.64+-0x10] ;  /* 0xfffff02424027981 */ /* 0x001ea8000c1e1900 */
[----:B------:R-:W3:Y:S04]  /*03d0*/  LDG.E R5, desc[UR36][R36.64+-0xc] ;  /* 0xfffff42424057981 */ /* 0x000ee8000c1e1900 */
[----:B------:R-:W4:Y:S04]  /*03e0*/  LDG.E R7, desc[UR36][R16.64+-0x10] ;  /* 0xfffff02410077981 */ /* 0x000f28000c1e1900 */
[----:B------:R-:W5:Y:S01]  /*03f0*/  LDG.E R9, desc[UR36][R16.64+-0xc] ;  /* 0xfffff42410097981 */ /* 0x000f62000c1e1900 */
[----:B------:R-:W-:Y:S01]  /*0400*/  MOV R8, 0x0 ;  /* 0x0000000000087802 */ /* 0x000fe20000000f00 */
[----:B------:R-:W0:Y:S01]  /*0410*/  LDCU.64 UR4, c[0x4][0x8] ;  /* 0x01000100ff0477ac */ /* 0x000e220008000a00 */
[----:B------:R-:W-:-:S02]  /*0420*/  IMAD.MOV.U32 R6, RZ, RZ, R19 ;  /* 0x000000ffff067224 */ /* 0x000fc400078e0013 */
[----:B------:R-:W-:Y:S02]  /*0430*/  IMAD.MOV.U32 R38, RZ, RZ, R0 ;  /* 0x000000ffff267224 */ /* 0x000fe400078e0000 */
[----:B------:R-:W-:Y:S02]  /*0440*/  IMAD.MOV.U32 R39, RZ, RZ, R3 ;  /* 0x000000ffff277224 */ /* 0x000fe400078e0003 */
[----:B0-----:R-:W-:Y:S02]  /*0450*/  IMAD.U32 R4, RZ, RZ, UR4 ;  /* 0x00000004ff047e24 */ /* 0x001fe4000f8e00ff */
[----:B--2---:R-:W-:-:S04]  /*0460*/  FADD R2, RZ, R2 ;  /* 0x00000002ff027221 */ /* 0x004fc80000000000 */
[----:B---3--:R-:W-:Y:S01]  /*0470*/  FADD R2, R2, R5 ;  /* 0x0000000502027221 */ /* 0x008fe20000000000 */
[----:B------:R-:W-:-:S03]  /*0480*/  IMAD.U32 R5, RZ, RZ, UR5 ;  /* 0x00000005ff057e24 */ /* 0x000fc6000f8e00ff */
[----:B----4-:R-:W-:Y:S01]  /*0490*/  FADD R2, R2, R7 ;  /* 0x0000000702027221 */ /* 0x010fe20000000000 */
[----:B------:R-:W-:-:S03]  /*04a0*/  MOV R7, R18 ;  /* 0x0000001200077202 */ /* 0x000fc60000000f00 */
[----:B-----5:R-:W-:Y:S02]  /*04b0*/  FADD R2, R2, R9 ;  /* 0x0000000902027221 */ /* 0x020fe40000000000 */
[----:B------:R-:W0:Y:S02]  /*04c0*/  LDC.64 R8, c[0x4][R8] ;  /* 0x0100000008087b82 */ /* 0x000e240000000a00 */
[----:B------:R-:W-:-:S04]  /*04d0*/  FMUL R2, R2, 0.25 ;  /* 0x3e80000002027820 */ /* 0x000fc80000400000 */
[----:B------:R-:W1:Y:S02]  /*04e0*/  F2F.F64.F32 R10, R2 ;  /* 0x00000002000a7310 */ /* 0x000e640000201800 */
[----:B-1----:R1:W-:Y:S02]  /*04f0*/  STL.64 [R1], R10 ;  /* 0x0000000a01007387 */ /* 0x0023e40000100a00 */
[----:B------:R-:W-:-:S07]  /*0500*/  LEPC R20, `(.L_x_2) ;  /* 0x000000001014794e */ /* 0x000fce0000000000 */
[----:B01----:R-:W-:Y:S05]  /*0510*/  CALL.ABS.NOINC R8 ;  /* 0x0000000008007343 */ /* 0x003fea0003c00000 */
.L_x_2:
[----:B------:R0:W-:Y:S01]  /*0520*/  STG.E desc[UR36][R38.64+-0x8], R2 ;  /* 0xfffff80226007986 */ /* 0x0001e2000c101924 */
[----:B------:R-:W1:Y:S03]  /*0530*/  LDCU.64 UR4, c[0x4][0x8] ;  /* 0x01000100ff0477ac */ /* 0x000e660008000a00 */
[----:B------:R-:W2:Y:S04]  /*0540*/  LDG.E R0, desc[UR36][R36.64+-0x8] ;  /* 0xfffff82424007981 */ /* 0x000ea8000c1e1900 */
[----:B------:R-:W3:Y:S04]  /*0550*/  LDG.E R3, desc[UR36][R36.64+-0x4] ;  /* 0xfffffc2424037981 */ /* 0x000ee8000c1e1900 */
[----:B------:R-:W4:Y:S04]  /*0560*/  LDG.E R5, desc[UR36][R16.64+-0x8] ;  /* 0xfffff82410057981 */ /* 0x000f28000c1e1900 */
[----:B------:R-:W5:Y:S01]  /*0570*/  LDG.E R7, desc[UR36][R16.64+-0x4] ;  /* 0xfffffc2410077981 */ /* 0x000f62000c1e1900 */
[----:B0-----:R-:W-:Y:S01]  /*0580*/  MOV R2, 0x0 ;  /* 0x0000000000027802 */ /* 0x001fe20000000f00 */
[----:B------:R-:W-:-:S02]  /*0590*/  IMAD.MOV.U32 R6, RZ, RZ, R19 ;  /* 0x000000ffff067224 */ /* 0x000fc400078e0013 */
[----:B-1----:R-:W-:Y:S01]  /*05a0*/  IMAD.U32 R4, RZ, RZ, UR4 ;  /* 0x00000004ff047e24 */ /* 0x002fe2000f8e00ff */
[----:B------:R0:W1:Y:S01]  /*05b0*/  LDC.64 R8, c[0x4][R2] ;  /* 0x0100000002087b82 */ /* 0x0000620000000a00 */
[----:B--2---:R-:W-:-:S04]  /*05c0*/  FADD R0, RZ, R0 ;  /* 0x00000000ff007221 */ /* 0x004fc80000000000 */
[----:B---3--:R-:W-:-:S04]  /*05d0*/  FADD R0, R0, R3 ;  /* 0x0000000300007221 */ /* 0x008fc80000000000 */
[----:B----4-:R-:W-:Y:S01]  /*05e0*/  FADD R0, R0, R5 ;  /* 0x0000000500007221 */ /* 0x010fe20000000000 */
[----:B------:R-:W-:-:S03]  /*05f0*/  MOV R5, UR5 ;  /* 0x0000000500057c02 */ /* 0x000fc60008000f00 */
[----:B-----5:R-:W-:Y:S01]  /*0600*/  FADD R0, R0, R7 ;  /* 0x0000000700007221 */ /* 0x020fe20000000000 */
[----:B------:R-:W-:-:S03]  /*0610*/  IMAD.MOV.U32 R7, RZ, RZ, R18 ;  /* 0x000000ffff077224 */ /* 0x000fc600078e0012 */
[----:B------:R-:W-:-:S04]  /*0620*/  FMUL R22, R0, 0.25 ;  /* 0x3e80000000167820 */ /* 0x000fc80000400000 */
[----:B------:R-:W2:Y:S02]  /*0630*/  F2F.F64.F32 R10, R22 ;  /* 0x00000016000a7310 */ /* 0x000ea40000201800 */
[----:B-12---:R0:W-:Y:S02]  /*0640*/  STL.64 [R1], R10 ;  /* 0x0000000a01007387 */ /* 0x0061e40000100a00 */
[----:B------:R-:W-:-:S07]  /*0650*/  LEPC R20, `(.L_x_3) ;  /* 0x000000001014794e */ /* 0x000fce0000000000 */
[----:B0-----:R-:W-:Y:S05]  /*0660*/  CALL.ABS.NOINC R8 ;  /* 0x0000000008007343 */ /* 0x001fea0003c00000 */
.L_x_3:
[----:B------:R0:W-:Y:S01]  /*0670*/  STG.E desc[UR36][R38.64+-0x4], R22 ;  /* 0xfffffc1626007986 */ /* 0x0001e2000c101924 */
[----:B------:R-:W1:Y:S03]  /*0680*/  LDCU.64 UR4, c[0x4][0x8] ;  /* 0x01000100ff0477ac */ /* 0x000e660008000a00 */
[----:B------:R-:W2:Y:S04]  /*0690*/  LDG.E R0, desc[UR36][R36.64] ;  /* 0x0000002424007981 */ /* 0x000ea8000c1e1900 */
[----:B------:R-:W3:Y:S04]  /*06a0*/  LDG.E R3, desc[UR36][R36.64+0x4] ;  /* 0x0000042424037981 */ /* 0x000ee8000c1e1900 */
[----:B------:R-:W4:Y:S04]  /*06b0*/  LDG.E R5, desc[UR36][R16.64] ;  /* 0x0000002410057981 */ /* 0x000f28000c1e1900 */
[----:B------:R-:W5:Y:S01]  /*06c0*/  LDG.E R7, desc[UR36][R16.64+0x4] ;  /* 0x0000042410077981 */ /* 0x000f62000c1e1900 */
[----:B------:R0:W0:Y:S01]  /*06d0*/  LDC.64 R8, c[0x4][R2] ;  /* 0x0100000002087b82 */ /* 0x0000220000000a00 */
[----:B------:R-:W-:Y:S01]  /*06e0*/  IMAD.MOV.U32 R6, RZ, RZ, R19 ;  /* 0x000000ffff067224 */ /* 0x000fe200078e0013 */
[----:B-1----:R-:W-:Y:S01]  /*06f0*/  MOV R4, UR4 ;  /* 0x0000000400047c02 */ /* 0x002fe20008000f00 */
[----:B--2---:R-:W-:-:S04]  /*0700*/  FADD R0, RZ, R0 ;  /* 0x00000000ff007221 */ /* 0x004fc80000000000 */
[----:B---3--:R-:W-:-:S04]  /*0710*/  FADD R0, R0, R3 ;  /* 0x0000000300007221 */ /* 0x008fc80000000000 */
[----:B----4-:R-:W-:Y:S01]  /*0720*/  FADD R0, R0, R5 ;  /* 0x0000000500007221 */ /* 0x010fe20000000000 */
[----:B------:R-:W-:-:S03]  /*0730*/  IMAD.U32 R5, RZ, RZ, UR5 ;  /* 0x00000005ff057e24 */ /* 0x000fc6000f8e00ff */
[----:B-----5:R-:W-:Y:S01]  /*0740*/  FADD R0, R0, R7 ;  /* 0x0000000700007221 */ /* 0x020fe20000000000 */
[----:B------:R-:W-:-:S03]  /*0750*/  MOV R7, R18 ;  /* 0x0000001200077202 */ /* 0x000fc60000000f00 */
[----:B------:R-:W-:-:S04]  /*0760*/  FMUL R23, R0, 0.25 ;  /* 0x3e80000000177820 */ /* 0x000fc80000400000 */
[----:B------:R-:W1:Y:S02]  /*0770*/  F2F.F64.F32 R10, R23 ;  /* 0x00000017000a7310 */ /* 0x000e640000201800 */
[----:B01----:R1:W-:Y:S02]  /*0780*/  STL.64 [R1], R10 ;  /* 0x0000000a01007387 */ /* 0x0033e40000100a00 */
[----:B------:R-:W-:-:S07]  /*0790*/  LEPC R20, `(.L_x_4) ;  /* 0x000000001014794e */ /* 0x000fce0000000000 */
[----:B-1----:R-:W-:Y:S05]  /*07a0*/  CALL.ABS.NOINC R8 ;  /* 0x0000000008007343 */ /* 0x002fea0003c00000 */
.L_x_4:
[----:B------:R0:W-:Y:S01]  /*07b0*/  STG.E desc[UR36][R38.64], R23 ;  /* 0x0000001726007986 */ /* 0x0001e2000c101924 */
[----:B------:R-:W1:Y:S03]  /*07c0*/  LDCU.64 UR4, c[0x4][0x8] ;  /* 0x01000100ff0477ac */ /* 0x000e660008000a00 */
[----:B------:R-:W2:Y:S04]  /*07d0*/  LDG.E R0, desc[UR36][R36.64+0x8] ;  /* 0x0000082424007981 */ /* 0x000ea8000c1e1900 */
[----:B------:R-:W3:Y:S04]  /*07e0*/  LDG.E R3, desc[UR36][R36.64+0xc] ;  /* 0x00000c2424037981 */ /* 0x000ee8000c1e1900 */
[----:B------:R-:W4:Y:S04]  /*07f0*/  LDG.E R5, desc[UR36][R16.64+0x8] ;  /* 0x0000082410057981 */ /* 0x000f28000c1e1900 */
[----:B------:R-:W5:Y:S01]  /*0800*/  LDG.E R7, desc[UR36][R16.64+0xc] ;  /* 0x00000c2410077981 */ /* 0x000f62000c1e1900 */
[----:B------:R-:W-:Y:S01]  /*0810*/  MOV R6, R19 ;  /* 0x0000001300067202 */ /* 0x000fe20000000f00 */
[----:B-1----:R-:W-:-:S02]  /*0820*/  IMAD.U32 R4, RZ, RZ, UR4 ;  /* 0x00000004ff047e24 */ /* 0x002fc4000f8e00ff */
[----:B--2---:R-:W-:-:S04]  /*0830*/  FADD R0, RZ, R0 ;  /* 0x00000000ff007221 */ /* 0x004fc80000000000 */
[----:B---3--:R-:W-:Y:S02]  /*0840*/  FADD R0, R0, R3 ;  /* 0x0000000300007221 */ /* 0x008fe40000000000 */
[----:B------:R-:W1:Y:S02]  /*0850*/  LDC.64 R2, c[0x4][R2] ;  /* 0x0100000002027b82 */ /* 0x000e640000000a00 */
[----:B----4-:R-:W-:Y:S01]  /*0860*/  FADD R0, R0, R5 ;  /* 0x0000000500007221 */ /* 0x010fe20000000000 */
[----:B------:R-:W-:-:S03]  /*0870*/  IMAD.U32 R5, RZ, RZ, UR5 ;  /* 0x00000005ff057e24 */ /* 0x000fc6000f8e00ff */
[----:B-----5:R-:W-:Y:S01]  /*0880*/  FADD R0, R0, R7 ;  /* 0x0000000700007221 */ /* 0x020fe20000000000 */
[----:B------:R-:W-:-:S03]  /*0890*/  IMAD.MOV.U32 R7, RZ, RZ, R18 ;  /* 0x000000ffff077224 */ /* 0x000fc600078e0012 */
[----:B------:R-:W-:-:S04]  /*08a0*/  FMUL R22, R0, 0.25 ;  /* 0x3e80000000167820 */ /* 0x000fc80000400000 */
[----:B------:R-:W2:Y:S02]  /*08b0*/  F2F.F64.F32 R8, R22 ;  /* 0x0000001600087310 */ /* 0x000ea40000201800 */
[----:B--2---:R0:W-:Y:S02]  /*08c0*/  STL.64 [R1], R8 ;  /* 0x0000000801007387 */ /* 0x0041e40000100a00 */
[----:B------:R-:W-:-:S07]  /*08d0*/  LEPC R20, `(.L_x_5) ;  /* 0x000000001014794e */ /* 0x000fce0000000000 */
[----:B01----:R-:W-:Y:S05]  /*08e0*/  CALL.ABS.NOINC R2 ;  /* 0x0000000002007343 */ /* 0x003fea0003c00000 */
.L_x_5:
[----:B------:R1:W-:Y:S01]  /*08f0*/  STG.E desc[UR36][R38.64+0x4], R22 ;  /* 0x0000041626007986 */ /* 0x0003e2000c101924 */
[----:B------:R-:W-:Y:S01]  /*0900*/  VIADD R24, R24, 0x4 ;  /* 0x0000000418187836 */ /* 0x000fe20000000000 */
[----:B------:R-:W-:Y:S02]  /*0910*/  IADD3 R36, P2, PT, R36, 0x20, RZ ;  /* 0x0000002024247810 */ /* 0x000fe40007f5e0ff */
[----:B------:R-:W-:Y:S02]  /*0920*/  IADD3 R16, P3, PT, R16, 0x20, RZ ;  /* 0x0000002010107810 */ /* 0x000fe40007f7e0ff */
[----:B------:R-:W-:Y:S01]  /*0930*/  ISETP.NE.AND P0, PT, R24, RZ, PT ;  /* 0x000000ff1800720c */ /* 0x000fe20003f05270 */
[----:B------:R-:W-:Y:S01]  /*0940*/  IMAD.X R37, RZ, RZ, R37, P2 ;  /* 0x000000ffff257224 */ /* 0x000fe200010e0625 */
[----:B------:R-:W-:Y:S01]  /*0950*/  IADD3 R0, P1, PT, R38, 0x10, RZ ;  /* 0x0000001026007810 */ /* 0x000fe20007f3e0ff */
[----:B------:R-:W-:Y:S01]  /*0960*/  IMAD.X R17, RZ, RZ, R17, P3 ;  /* 0x000000ffff117224 */ /* 0x000fe200018e0611 */
[----:B------:R-:W-:-:S02]  /*0970*/  IADD3 R26, PT, PT, R26, 0x8, RZ ;  /* 0x000000081a1a7810 */ /* 0x000fc40007ffe0ff */
[----:B------:R-:W-:-:S07]  /*0980*/  IADD3.X R3, PT, PT, RZ, R39, RZ, P1, !PT ;  /* 0x00000027ff037210 */ /* 0x000fce0000ffe4ff */
[----:B-1----:R-:W-:Y:S05]  /*0990*/  @P0 BRA `(.L_x_6) ;  /* 0xfffffff800880947 */ /* 0x002fea000383ffff */
[----:B------:R-:W-:Y:S05]  /*09a0*/  BSYNC.RECONVERGENT B6 ;  /* 0x0000000000067941 */ /* 0x000fea0003800200 */
.L_x_1:
[----:B------:R-:W-:-:S04]  /*09b0*/  LEA.HI R0, R34, 0x1, RZ, 0x1f ;  /* 0x0000000122007811 */ /* 0x000fc800078ff8ff */
[----:B------:R-:W-:-:S13]  /*09c0*/  LOP3.LUT P0, RZ, R0, 0x3, RZ, 0xc0, !PT ;  /* 0x0000000300ff7812 */ /* 0x000fda000780c0ff */
[----:B------:R-:W-:Y:S05]  /*09d0*/  @!P0 BRA `(.L_x_7) ;  /* 0x0000000400cc8947 */ /* 0x000fea0003800000 */
[----:B------:R-:W-:-:S13]  /*09e0*/  LOP3.LUT P0, RZ, R34, 0x6, RZ, 0xc0, !PT ;  /* 0x0000000622ff7812 */ /* 0x000fda000780c0ff */
[----:B------:R-:W-:Y:S05]  /*09f0*/  @!P0 BRA `(.L_x_8) ;  /* 0x0000000400188947 */ /* 0x000fea0003800000 */
[----:B------:R-:W1:Y:S01]  /*0a00*/  LDC R3, c[0x0][0x394] ;  /* 0x0000e500ff037b82 */ /* 0x000e620000000800 */
[----:B------:R-:W2:Y:S01]  /*0a10*/  LDCU UR4, c[0x0][0x394] ;  /* 0x00007280ff0477ac */ /* 0x000ea20008000800 */
[----:B------:R-:W3:Y:S01]  /*0a20*/  LDCU.64 UR6, c[0x0][0x380] ;  /* 0x00007000ff0677ac */ /* 0x000ee20008000a00 */
[C---:B--2---:R-:W-:Y:S01]  /*0a30*/  IMAD R0, R30.reuse, UR4, RZ ;  /* 0x000000041e007c24 */ /* 0x044fe2000f8e02ff */
[----:B------:R-:W-:Y:S01]  /*0a40*/  MOV R8, 0x0 ;  /* 0x0000000000087802 */ /* 0x000fe20000000f00 */
[----:B------:R-:W2:Y:S01]  /*0a50*/  LDCU.64 UR4, c[0x4][0x8] ;  /* 0x01000100ff0477ac */ /* 0x000ea20008000a00 */
[----:B-1----:R-:W-:Y:S02]  /*0a60*/  IMAD R2, R30, R3, R3 ;  /* 0x000000031e027224 */ /* 0x002fe400078e0203 */
[----:B------:R-:W-:Y:S02]  /*0a70*/  IADD3 R0, P0, P1, R26, R0, R33 ;  /* 0x000000001a007210 */ /* 0x000fe4000791e021 */
[----:B------:R-:W-:-:S02]  /*0a80*/  IMAD.IADD R5, R33, 0x1, R2 ;  /* 0x0000000121057824 */ /* 0x000fc400078e0202 */
[----:B------:R-:W-:Y:S02]  /*0a90*/  IADD3.X R3, PT, PT, RZ, RZ, R29, P0, P1 ;  /* 0x000000ffff037210 */ /* 0x000fe400007e241d */
[----:B---3--:R-:W-:Y:S02]  /*0aa0*/  LEA R22, P0, R0, UR6, 0x2 ;  /* 0x0000000600167c11 */ /* 0x008fe4000f8010ff */
[----:B------:R-:W-:Y:S02]  /*0ab0*/  IADD3 R2, P1, PT, R26, R5, RZ ;  /* 0x000000051a027210 */ /* 0x000fe40007f3e0ff */
[----:B------:R-:W-:Y:S02]  /*0ac0*/  LEA.HI.X R23, R0, UR7, R3, 0x2, P0 ;  /* 0x0000000700177c11 */ /* 0x000fe400080f1403 */
[C---:B------:R-:W-:Y:S01]  /*0ad0*/  LEA R16, P0, R2.reuse, UR6, 0x2 ;  /* 0x0000000602107c11 */ /* 0x040fe2000f8010ff */
[----:B------:R-:W-:Y:S02]  /*0ae0*/  IMAD.X R3, RZ, RZ, R25, P1 ;  /* 0x000000ffff037224 */ /* 0x000fe400008e0619 */
[----:B0-----:R-:W3:Y:S03]  /*0af0*/  LDG.E R0, desc[UR36][R22.64] ;  /* 0x0000002416007981 */ /* 0x001ee6000c1e1900 */
[----:B------:R-:W-:-:S02]  /*0b00*/  LEA.HI.X R17, R2, UR7, R3, 0x2, P0 ;  /* 0x0000000702117c11 */ /* 0x000fc400080f1403 */
[----:B------:R-:W4:Y:S04]  /*0b10*/  LDG.E R3, desc[UR36][R22.64+0x4] ;  /* 0x0000042416037981 */ /* 0x000f28000c1e1900 */
[----:B------:R-:W5:Y:S04]  /*0b20*/  LDG.E R5, desc[UR36][R16.64] ;  /* 0x0000002410057981 */ /* 0x000f68000c1e1900 */
[----:B------:R-:W5:Y:S01]  /*0b30*/  LDG.E R7, desc[UR36][R16.64+0x4] ;  /* 0x0000042410077981 */ /* 0x000f62000c1e1900 */
[----:B------:R-:W0:Y:S01]  /*0b40*/  LDC.64 R8, c[0x4][R8] ;  /* 0x0100000008087b82 */ /* 0x000e220000000a00 */
[----:B--2---:R-:W-:Y:S01]  /*0b50*/  MOV R4, UR4 ;  /* 0x0000000400047c02 */ /* 0x004fe20008000f00 */
[----:B------:R-:W-:-:S02]  /*0b60*/  IMAD.MOV.U32 R6, RZ, RZ, R19 ;  /* 0x000000ffff067224 */ /* 0x000fc400078e0013 */
[----:B---3--:R-:W-:-:S04]  /*0b70*/  FADD R0, RZ, R0 ;  /* 0x00000000ff007221 */ /* 0x008fc80000000000 */
[----:B----4-:R-:W-:-:S04]  /*0b80*/  FADD R0, R0, R3 ;  /* 0x0000000300007221 */ /* 0x010fc80000000000 */
[----:B-----5:R-:W-:Y:S01]  /*0b90*/  FADD R0, R0, R5 ;  /* 0x0000000500007221 */ /* 0x020fe20000000000 */
[----:B------:R-:W-:-:S03]  /*0ba0*/  IMAD.U32 R5, RZ, RZ, UR5 ;  /* 0x00000005ff057e24 */ /* 0x000fc6000f8e00ff */
[----:B------:R-:W-:Y:S01]  /*0bb0*/  FADD R0, R0, R7 ;  /* 0x0000000700007221 */ /* 0x000fe20000000000 */
[----:B------:R-:W-:-:S03]  /*0bc0*/  MOV R7, R18 ;  /* 0x0000001200077202 */ /* 0x000fc60000000f00 */
[----:B------:R-:W-:-:S04]  /*0bd0*/  FMUL R2, R0, 0.25 ;  /* 0x3e80000000027820 */ /* 0x000fc80000400000 */
[----:B------:R-:W1:Y:S02]  /*0be0*/  F2F.F64.F32 R10, R2 ;  /* 0x00000002000a7310 */ /* 0x000e640000201800 */
[----:B01----:R1:W-:Y:S02]  /*0bf0*/  STL.64 [R1], R10 ;  /* 0x0000000a01007387 */ /* 0x0033e40000100a00 */
[----:B------:R-:W-:-:S07]  /*0c00*/  LEPC R20, `(.L_x_9) ;  /* 0x000000001014794e */ /* 0x000fce0000000000 */
[----:B-1----:R-:W-:Y:S05]  /*0c10*/  CALL.ABS.NOINC R8 ;  /* 0x0000000008007343 */ /* 0x002fea0003c00000 */
.L_x_9:
[----:B------:R-:W0:Y:S01]  /*0c20*/  LDCU.64 UR4, c[0x0][0x388] ;  /* 0x00007100ff0477ac */ /* 0x000e220008000a00 */
[----:B------:R-:W-:-:S04]  /*0c30*/  SHF.R.U32.HI R3, RZ, 0x1, R26 ;  /* 0x00000001ff037819 */ /* 0x000fc8000001161a */
[----:B------:R-:W-:-:S05]  /*0c40*/  IADD3 R3, P0, PT, R3, R28, RZ ;  /* 0x0000001c03037210 */ /* 0x000fca0007f1e0ff */
[----:B------:R-:W-:Y:S01]  /*0c50*/  IMAD.X R0, RZ, RZ, R27, P0 ;  /* 0x000000ffff007224 */ /* 0x000fe200000e061b */
[----:B0-----:R-:W-:-:S04]  /*0c60*/  LEA R4, P0, R3, UR4, 0x2 ;  /* 0x0000000403047c11 */ /* 0x001fc8000f8010ff */
[----:B------:R-:W-:Y:S01]  /*0c70*/  LEA.HI.X R5, R3, UR5, R0, 0x2, P0 ;  /* 0x0000000503057c11 */ /* 0x000fe200080f1400 */
[----:B------:R-:W0:Y:S04]  /*0c80*/  LDCU.64 UR4, c[0x4][0x8] ;  /* 0x01000100ff0477ac */ /* 0x000e280008000a00 */
[----:B------:R1:W-:Y:S04]  /*0c90*/  STG.E desc[UR36][R4.64], R2 ;  /* 0x0000000204007986 */ /* 0x0003e8000c101924 */
[----:B------:R-:W2:Y:S04]  /*0ca0*/  LDG.E R0, desc[UR36][R22.64+0x8] ;  /* 0x0000082416007981 */ /* 0x000ea8000c1e1900 */
[----:B------:R-:W3:Y:S04]  /*0cb0*/  LDG.E R3, desc[UR36][R22.64+0xc] ;  /* 0x00000c2416037981 */ /* 0x000ee8000c1e1900 */
[----:B------:R-:W4:Y:S04]  /*0cc0*/  LDG.E R7, desc[UR36][R16.64+0x8] ;  /* 0x0000082410077981 */ /* 0x000f28000c1e1900 */
[----:B------:R5:W4:Y:S01]  /*0cd0*/  LDG.E R9, desc[UR36][R16.64+0xc] ;  /* 0x00000c2410097981 */ /* 0x000b22000c1e1900 */
[----:B-1----:R-:W-:Y:S01]  /*0ce0*/  MOV R2, 0x0 ;  /* 0x0000000000027802 */ /* 0x002fe20000000f00 */
[----:B0-----:R-:W-:Y:S01]  /*0cf0*/  IMAD.U32 R4, RZ, RZ, UR4 ;  /* 0x00000004ff047e24 */ /* 0x001fe2000f8e00ff */
[----:B------:R-:W-:Y:S01]  /*0d00*/  MOV R5, UR5 ;  /* 0x0000000500057c02 */ /* 0x000fe20008000f00 */
[----:B------:R-:W-:-:S02]  /*0d10*/  IMAD.MOV.U32 R6, RZ, RZ, R19 ;  /* 0x000000ffff067224 */ /* 0x000fc400078e0013 */
[----:B-----5:R-:W-:Y:S02]  /*0d20*/  VIADD R16, R26, 0x2 ;  /* 0x000000021a107836 */ /* 0x020fe40000000000 */
[----:B--2---:R-:W-:-:S04]  /*0d30*/  FADD R0, RZ, R0 ;  /* 0x00000000ff007221 */ /* 0x004fc80000000000 */
[----:B---3--:R-:W-:Y:S02]  /*0d40*/  FADD R0, R0, R3 ;  /* 0x0000000300007221 */ /* 0x008fe40000000000 */
[----:B------:R-:W0:Y:S02]  /*0d50*/  LDC.64 R2, c[0x4][R2] ;  /* 0x0100000002027b82 */ /* 0x000e240000000a00 */
[----:B----4-:R-:W-:Y:S01]  /*0d60*/  FADD R0, R0, R7 ;  /* 0x0000000700007221 */ /* 0x010fe20000000000 */
[----:B------:R-:W-:-:S03]  /*0d70*/  MOV R7, R18 ;  /* 0x0000001200077202 */ /* 0x000fc60000000f00 */
[----:B------:R-:W-:-:S04]  /*0d80*/  FADD R0, R0, R9 ;  /* 0x0000000900007221 */ /* 0x000fc80000000000 */
[----:B------:R-:W-:-:S04]  /*0d90*/  FMUL R24, R0, 0.25 ;  /* 0x3e80000000187820 */ /* 0x000fc80000400000 */
[----:B------:R-:W1:Y:S02]  /*0da0*/  F2F.F64.F32 R8, R24 ;  /* 0x0000001800087310 */ /* 0x000e640000201800 */
[----:B-1----:R1:W-:Y:S02]  /*0db0*/  STL.64 [R1], R8 ;  /* 0x0000000801007387 */ /* 0x0023e40000100a00 */
[----:B------:R-:W-:-:S07]  /*0dc0*/  LEPC R20, `(.L_x_10) ;  /* 0x000000001014794e */ /* 0x000fce0000000000 */
[----:B01----:R-:W-:Y:S05]  /*0dd0*/  CALL.ABS.NOINC R2 ;  /* 0x0000000002007343 */ /* 0x003fea0003c00000 */
.L_x_10:
[----:B------:R-:W0:Y:S01]  /*0de0*/  LDCU.64 UR4, c[0x0][0x388] ;  /* 0x00007100ff0477ac */ /* 0x000e220008000a00 */
[----:B------:R-:W-:Y:S01]  /*0df0*/  SHF.R.U32.HI R3, RZ, 0x1, R16 ;  /* 0x00000001ff037819 */ /* 0x000fe20000011610 */
[----:B------:R-:W-:-:S03]  /*0e00*/  VIADD R26, R26, 0x4 ;  /* 0x000000041a1a7836 */ /* 0x000fc60000000000 */
[----:B------:R-:W-:-:S05]  /*0e10*/  IADD3 R3, P0, PT, R3, R28, RZ ;  /* 0x0000001c03037210 */ /* 0x000fca0007f1e0ff */
[----:B------:R-:W-:Y:S01]  /*0e20*/  IMAD.X R0, RZ, RZ, R27, P0 ;  /* 0x000000ffff007224 */ /* 0x000fe200000e061b */
[----:B0-----:R-:W-:-:S04]  /*0e30*/  LEA R2, P0, R3, UR4, 0x2 ;  /* 0x0000000403027c11 */ /* 0x001fc8000f8010ff */
[----:B------:R-:W-:-:S05]  /*0e40*/  LEA.HI.X R3, R3, UR5, R0, 0x2, P0 ;  /* 0x0000000503037c11 */ /* 0x000fca00080f1400 */
[----:B------:R1:W-:Y:S04]  /*0e50*/  STG.E desc[UR36][R2.64], R24 ;  /* 0x0000001802007986 */ /* 0x0003e8000c101924 */
.L_x_8:
[----:B------:R-:W-:-:S13]  /*0e60*/  LOP3.LUT P0, RZ, R34, 0x2, RZ, 0xc0, !PT ;  /* 0x0000000222ff7812 */ /* 0x000fda000780c0ff */
[----:B------:R-:W-:Y:S05]  /*0e70*/  @P0 BRA `(.L_x_7) ;  /* 0x0000000000a40947 */ /* 0x000fea0003800000 */
[----:B-1----:R-:W1:Y:S01]  /*0e80*/  LDC R3, c[0x0][0x394] ;  /* 0x0000e500ff037b82 */ /* 0x002e620000000800 */
[----:B------:R-:W2:Y:S01]  /*0e90*/  LDCU UR4, c[0x0][0x394] ;  /* 0x00007280ff0477ac */ /* 0x000ea20008000800 */
[----:B------:R-:W3:Y:S01]  /*0ea0*/  LDCU.64 UR6, c[0x0][0x380] ;  /* 0x00007000ff0677ac */ /* 0x000ee20008000a00 */
[C---:B--2---:R-:W-:Y:S01]  /*0eb0*/  IMAD R0, R30.reuse, UR4, RZ ;  /* 0x000000041e007c24 */ /* 0x044fe2000f8e02ff */
[----:B------:R-:W2:Y:S01]  /*0ec0*/  LDCU.64 UR4, c[0x4][0x8] ;  /* 0x01000100ff0477ac */ /* 0x000ea20008000a00 */
[----:B-1----:R-:W-:-:S03]  /*0ed0*/  IMAD R2, R30, R3, R3 ;  /* 0x000000031e027224 */ /* 0x002fc600078e0203 */
[----:B------:R-:W-:Y:S02]  /*0ee0*/  IADD3 R0, P0, P1, R26, R0, R33 ;  /* 0x000000001a007210 */ /* 0x000fe4000791e021 */
[----:B------:R-:W-:Y:S02]  /*0ef0*/  IADD3 R5, PT, PT, R33, R2, RZ ;  /* 0x0000000221057210 */ /* 0x000fe40007ffe0ff */
[----:B------:R-:W-:Y:S02]  /*0f00*/  IADD3.X R3, PT, PT, RZ, RZ, R29, P0, P1 ;  /* 0x000000ffff037210 */ /* 0x000fe400007e241d */
[----:B---3--:R-:W-:Y:S02]  /*0f10*/  LEA R6, P0, R0, UR6, 0x2 ;  /* 0x0000000600067c11 */ /* 0x008fe4000f8010ff */
[----:B------:R-:W-:Y:S02]  /*0f20*/  IADD3 R2, P1, PT, R26, R5, RZ ;  /* 0x000000051a027210 */ /* 0x000fe40007f3e0ff */
[----:B------:R-:W-:-:S02]  /*0f30*/  LEA.HI.X R7, R0, UR7, R3, 0x2, P0 ;  /* 0x0000000700077c11 */ /* 0x000fc400080f1403 */
[C---:B------:R-:W-:Y:S01]  /*0f40*/  LEA R4, P0, R2.reuse, UR6, 0x2 ;  /* 0x0000000602047c11 */ /* 0x040fe2000f8010ff */
[----:B------:R-:W-:Y:S02]  /*0f50*/  IMAD.X R25, RZ, RZ, R25, P1 ;  /* 0x000000ffff197224 */ /* 0x000fe400008e0619 */
[----:B0-----:R-:W3:Y:S03]  /*0f60*/  LDG.E R0, desc[UR36][R6.64] ;  /* 0x0000002406007981 */ /* 0x001ee6000c1e1900 */
[----:B------:R-:W-:Y:S01]  /*0f70*/  LEA.HI.X R5, R2, UR7, R25, 0x2, P0 ;  /* 0x0000000702057c11 */ /* 0x000fe200080f1419 */
[----:B------:R0:W4:Y:S04]  /*0f80*/  LDG.E R3, desc[UR36][R6.64+0x4] ;  /* 0x0000042406037981 */ /* 0x000128000c1e1900 */
[----:B------:R-:W5:Y:S04]  /*0f90*/  LDG.E R9, desc[UR36][R4.64] ;  /* 0x0000002404097981 */ /* 0x000f68000c1e1900 */
[----:B------:R2:W5:Y:S01]  /*0fa0*/  LDG.E R11, desc[UR36][R4.64+0x4] ;  /* 0x00000424040b7981 */ /* 0x000562000c1e1900 */
[----:B------:R-:W-:Y:S01]  /*0fb0*/  MOV R2, 0x0 ;  /* 0x0000000000027802 */ /* 0x000fe20000000f00 */
[----:B0-----:R-:W-:-:S02]  /*0fc0*/  IMAD.MOV.U32 R6, RZ, RZ, R19 ;  /* 0x000000ffff067224 */ /* 0x001fc400078e0013 */
[----:B------:R-:W-:Y:S02]  /*0fd0*/  IMAD.MOV.U32 R7, RZ, RZ, R18 ;  /* 0x000000ffff077224 */ /* 0x000fe400078e0012 */
[----:B--2---:R-:W-:Y:S01]  /*0fe0*/  IMAD.U32 R4, RZ, RZ, UR4 ;  /* 0x00000004ff047e24 */ /* 0x004fe2000f8e00ff */
[----:B------:R-:W-:Y:S01]  /*0ff0*/  MOV R5, UR5 ;  /* 0x0000000500057c02 */ /* 0x000fe20008000f00 */
[----:B---3--:R-:W-:-:S04]  /*1000*/  FADD R0, RZ, R0 ;  /* 0x00000000ff007221 */ /* 0x008fc80000000000 */
[----:B----4-:R-:W-:Y:S02]  /*1010*/  FADD R0, R0, R3 ;  /* 0x0000000300007221 */ /* 0x010fe40000000000 */
[----:B------:R-:W0:Y:S02]  /*1020*/  LDC.64 R2, c[0x4][R2] ;  /* 0x0100000002027b82 */ /* 0x000e240000000a00 */
[----:B-----5:R-:W-:-:S04]  /*1030*/  FADD R0, R0, R9 ;  /* 0x0000000900007221 */ /* 0x020fc80000000000 */
[----:B------:R-:W-:-:S04]  /*1040*/  FADD R0, R0, R11 ;  /* 0x0000000b00007221 */ /* 0x000fc80000000000 */
[----:B------:R-:W-:-:S04]  /*1050*/  FMUL R16, R0, 0.25 ;  /* 0x3e80000000107820 */ /* 0x000fc80000400000 */
[----:B------:R-:W1:Y:S02]  /*1060*/  F2F.F64.F32 R8, R16 ;  /* 0x0000001000087310 */ /* 0x000e640000201800 */
[----:B-1----:R1:W-:Y:S02]  /*1070*/  STL.64 [R1], R8 ;  /* 0x0000000801007387 */ /* 0x0023e40000100a00 */
[----:B------:R-:W-:-:S07]  /*1080*/  LEPC R20, `(.L_x_11) ;  /* 0x000000001014794e */ /* 0x000fce0000000000 */
[----:B01----:R-:W-:Y:S05]  /*1090*/  CALL.ABS.NOINC R2 ;  /* 0x0000000002007343 */ /* 0x003fea0003c00000 */
.L_x_11:
[----:B------:R-:W0:Y:S01]  /*10a0*/  LDCU.64 UR4, c[0x0][0x388] ;  /* 0x00007100ff0477ac */ /* 0x000e220008000a00 */
[----:B------:R-:W-:-:S04]  /*10b0*/  SHF.R.U32.HI R3, RZ, 0x1, R26 ;  /* 0x00000001ff037819 */ /* 0x000fc8000001161a */
[----:B------:R-:W-:-:S04]  /*10c0*/  IADD3 R3, P0, PT, R3, R28, RZ ;  /* 0x0000001c03037210 */ /* 0x000fc80007f1e0ff */
[----:B------:R-:W-:Y:S02]  /*10d0*/  IADD3.X R0, PT, PT, RZ, R27, RZ, P0, !PT ;  /* 0x0000001bff007210 */ /* 0x000fe400007fe4ff */
[----:B0-----:R-:W-:-:S04]  /*10e0*/  LEA R2, P0, R3, UR4, 0x2 ;  /* 0x0000000403027c11 */ /* 0x001fc8000f8010ff */
[----:B------:R-:W-:-:S05]  /*10f0*/  LEA.HI.X R3, R3, UR5, R0, 0x2, P0 ;  /* 0x0000000503037c11 */ /* 0x000fca00080f1400 */
[----:B------:R2:W-:Y:S04]  /*1100*/  STG.E desc[UR36][R2.64], R16 ;  /* 0x0000001002007986 */ /* 0x0005e8000c101924 */
.L_x_7:
[----:B------:R-:W3:Y:S01]  /*1110*/  LDCU UR4, c[0x0][0x394] ;  /* 0x00007280ff0477ac */ /* 0x000ee20008000800 */
[----:B------:R-:W-:-:S05]  /*1120*/  VIADD R30, R30, 0x2 ;  /* 0x000000021e1e7836 */ /* 0x000fca0000000000 */
[----:B---3--:R-:W-:-:S13]  /*1130*/  ISETP.GE.AND P0, PT, R30, UR4, PT ;  /* 0x000000041e007c0c */ /* 0x008fda000bf06270 */
[----:B------:R-:W-:Y:S05]  /*1140*/  @!P0 BRA `(.L_x_12) ;  /* 0xfffffff0001c8947 */ /* 0x000fea000383ffff */
[----:B0-----:R-:W-:Y:S05]  /*1150*/  BSYNC.RECONVERGENT B7 ;  /* 0x0000000000077941 */ /* 0x001fea0003800200 */
.L_x_0:
[----:B------:R-:W-:-:S13]  /*1160*/  ISETP.NE.AND P1, PT, R35, RZ, PT ;  /* 0x000000ff2300720c */ /* 0x000fda0003f25270 */
[----:B------:R-:W-:Y:S05]  /*1170*/  @P1 BRA `(.L_x_13) ;  /* 0xffffffec00dc1947 */ /* 0x000fea000383ffff */
[----:B------:R-:W-:Y:S05]  /*1180*/  EXIT ;  /* 0x000000000000794d */ /* 0x000fea0003800000 */
.L_x_14:
[----:B------:R-:W-:-:S00]  /*1190*/  BRA `(.L_x_14) ;  /* 0xfffffffc00fc7947 */ /* 0x000fc0000383ffff */
[----:B------:R-:W-:-:S00]  /*11a0*/  NOP ;  /* 0x0000000000007918 */ /* 0x000fc00000000000 */
        /* <DEDUP_REMOVED lines=13> */
.L_x_39:


//--------------------- .text._Z14cudaMatrixConvPfS_S_iii --------------------------
	.section	.text._Z14cudaMatrixConvPfS_S_iii,"ax",@progbits
	.align	128
        .global         _Z14cudaMatrixConvPfS_S_iii
        .type           _Z14cudaMatrixConvPfS_S_iii,@function
        .size           _Z14cudaMatrixConvPfS_S_iii,(.L_x_40 - _Z14cudaMatrixConvPfS_S_iii)
        .other          _Z14cudaMatrixConvPfS_S_iii,@"STO_CUDA_ENTRY STV_DEFAULT"
_Z14cudaMatrixConvPfS_S_iii:
.text._Z14cudaMatrixConvPfS_S_iii:
[----:B------:R-:W-:Y:S08]  /*0000*/  LDC R1, c[0x0][0x37c] ;  /* 0x0000df00ff017b82 */ /* 0x000ff00000000800 */
[----:B------:R-:W0:Y:S02]  /*0010*/  LDC R0, c[0x0][0x398] ;  /* 0x0000e600ff007b82 */ /* 0x000e240000000800 */
[----:B0-----:R-:W-:-:S13]  /*0020*/  ISETP.GE.AND P0, PT, R0, 0x1, PT ;  /* 0x000000010000780c */ /* 0x001fda0003f06270 */
[----:B------:R-:W-:Y:S05]  /*0030*/  @!P0 EXIT ;  /* 0x000000000000894d */ /* 0x000fea0003800000 */
[----:B------:R-:W0:Y:S01]  /*0040*/  LDCU UR9, c[0x0][0x39c] ;  /* 0x00007380ff0977ac */ /* 0x000e220008000800 */
[----:B------:R-:W0:Y:S02]  /*0050*/  LDCU UR11, c[0x0][0x3a0] ;  /* 0x00007400ff0b77ac */ /* 0x000e240008000800 */
[----:B0-----:R-:W-:-:S06]  /*0060*/  UIADD3 UR9, UPT, UPT, UR9, -UR11, URZ ;  /* 0x8000000b09097290 */ /* 0x001fcc000fffe0ff */
[----:B------:R-:W-:-:S13]  /*0070*/  ISETP.LE.AND P0, PT, RZ, UR9, PT ;  /* 0x00000009ff007c0c */ /* 0x000fda000bf03270 */
[----:B------:R-:W-:Y:S05]  /*0080*/  @!P0 EXIT ;  /* 0x000000000000894d */ /* 0x000fea0003800000 */
[----:B------:R-:W-:Y:S01]  /*0090*/  UISETP.GE.AND UP0, UPT, UR11, 0x1, UPT ;  /* 0x000000010b00788c */ /* 0x000fe2000bf06270 */
[----:B------:R-:W0:Y:S08]  /*00a0*/  LDCU.64 UR24, c[0x0][0x358] ;  /* 0x00006b00ff1877ac */ /* 0x000e300008000a00 */
[----:B------:R-:W-:Y:S05]  /*00b0*/  BRA.U !UP0, `(.L_x_15) ;  /* 0x0000000d080c7547 */ /* 0x000fea000b800000 */
[----:B------:R-:W-:Y:S02]  /*00c0*/  ULOP3.LUT UR30, UR11, 0x7, URZ, 0xc0, !UPT ;  /* 0x000000070b1e7892 */ /* 0x000fe4000f8ec0ff */
[----:B------:R-:W-:Y:S02]  /*00d0*/  ULOP3.LUT UR10, UR11, 0x7ffffff8, URZ, 0xc0, !UPT ;  /* 0x7ffffff80b0a7892 */ /* 0x000fe4000f8ec0ff */
[----:B------:R-:W-:Y:S02]  /*00e0*/  UIADD3 UR4, UPT, UPT, UR30, -0x1, URZ ;  /* 0xffffffff1e047890 */ /* 0x000fe4000fffe0ff */
[----:B------:R-:W-:Y:S02]  /*00f0*/  ULOP3.LUT UR11, UR11, 0x3, URZ, 0xc0, !UPT ;  /* 0x000000030b0b7892 */ /* 0x000fe4000f8ec0ff */
[----:B------:R-:W-:Y:S02]  /*0100*/  UISETP.GE.U32.AND UP0, UPT, UR4, 0x3, UPT ;  /* 0x000000030400788c */ /* 0x000fe4000bf06070 */
[----:B------:R-:W-:Y:S01]  /*0110*/  UIADD3 UR16, UPT, UPT, -UR10, URZ, URZ ;  /* 0x000000ff0a107290 */ /* 0x000fe2000fffe1ff */
[----:B------:R-:W-:-:S11]  /*0120*/  UMOV UR4, URZ ;  /* 0x000000ff00047c82 */ /* 0x000fd60008000000 */
.L_x_24:
[----:B------:R-:W1:Y:S01]  /*0130*/  LDCU UR17, c[0x0][0x3a0] ;  /* 0x00007400ff1177ac */ /* 0x000e620008000800 */
[----:B------:R-:W-:Y:S01]  /*0140*/  UMOV UR5, URZ ;  /* 0x000000ff00057c82 */ /* 0x000fe20008000000 */
[----:B-1----:R-:W-:-:S04]  /*0150*/  UIMAD UR17, UR17, UR17, URZ ;  /* 0x00000011111172a4 */ /* 0x002fc8000f8e02ff */
[----:B------:R-:W-:-:S04]  /*0160*/  UIMAD UR17, UR17, UR4, URZ ;  /* 0x00000004111172a4 */ /* 0x000fc8000f8e02ff */
[----:B------:R-:W-:-:S12]  /*0170*/  USHF.R.S32.HI UR31, URZ, 0x1f, UR17 ;  /* 0x0000001fff1f7899 */ /* 0x000fd80008011411 */
.L_x_23:
[----:B------:R-:W-:Y:S02]  /*0180*/  UIMAD UR6, UR9, UR9, UR9 ;  /* 0x00000009090672a4 */ /* 0x000fe4000f8e0209 */
[----:B------:R-:W-:Y:S02]  /*0190*/  UIMAD UR7, UR9, UR5, UR5 ;  /* 0x00000005090772a4 */ /* 0x000fe4000f8e0205 */
[----:B------:R-:W-:-:S04]  /*01a0*/  UIADD3 UR6, UPT, UPT, UR9, UR6, URZ ;  /* 0x0000000609067290 */ /* 0x000fc8000fffe0ff */
[----:B------:R-:W-:-:S04]  /*01b0*/  UIMAD UR6, UR6, UR4, UR4 ;  /* 0x00000004060672a4 */ /* 0x000fc8000f8e0204 */
[----:B------:R-:W-:-:S04]  /*01c0*/  UIADD3 URZ, UP1, UPT, UR7, UR6, URZ ;  /* 0x0000000607ff7290 */ /* 0x000fc8000ff3e0ff */
[----:B------:R-:W-:-:S03]  /*01d0*/  ULEA.HI.X.SX32 UR18, UR6, URZ, 0x1, UP1 ;  /* 0x000000ff06127291 */ /* 0x000fc600088f0eff */
[----:B-1----:R-:W-:-:S09]  /*01e0*/  UMOV UR6, URZ ;  /* 0x000000ff00067c82 */ /* 0x002fd20008000000 */
.L_x_22:
[----:B-1----:R-:W-:Y:S01]  /*01f0*/  HFMA2 R0, -RZ, RZ, 0, 0 ;  /* 0x00000000ff007431 */ /* 0x002fe200000001ff */
[----:B------:R-:W-:-:S06]  /*0200*/  UMOV UR7, URZ ;  /* 0x000000ff00077c82 */ /* 0x000fcc0008000000 */
.L_x_21:
[----:B------:R-:W1:Y:S01]  /*0210*/  LDCU UR34, c[0x0][0x3a0] ;  /* 0x00007400ff2277ac */ /* 0x000e620008000800 */
[----:B------:R-:W2:Y:S01]  /*0220*/  LDCU UR8, c[0x0][0x39c] ;  /* 0x00007380ff0877ac */ /* 0x000ea20008000800 */
[----:B------:R-:W-:Y:S02]  /*0230*/  UIADD3 UR21, UPT, UPT, UR7, UR5, URZ ;  /* 0x0000000507157290 */ /* 0x000fe4000fffe0ff */
[----:B-1----:R-:W-:Y:S02]  /*0240*/  UISETP.GE.U32.AND UP2, UPT, UR34, 0x8, UPT ;  /* 0x000000082200788c */ /* 0x002fe4000bf46070 */
[----:B------:R-:W-:Y:S02]  /*0250*/  UIMAD UR32, UR7, UR34, URZ ;  /* 0x00000022072072a4 */ /* 0x000fe4000f8e02ff */
[----:B--2---:R-:W-:Y:S02]  /*0260*/  UIMAD UR21, UR21, UR8, URZ ;  /* 0x00000008151572a4 */ /* 0x004fe4000f8e02ff */
[----:B------:R-:W-:-:S02]  /*0270*/  UIADD3 UR32, UP1, UPT, UR32, UR17, URZ ;  /* 0x0000001120207290 */ /* 0x000fc4000ff3e0ff */
[----:B------:R-:W-:Y:S02]  /*0280*/  UIADD3 UR7, UPT, UPT, UR7, 0x1, URZ ;  /* 0x0000000107077890 */ /* 0x000fe4000fffe0ff */
[----:B------:R-:W-:Y:S02]  /*0290*/  UIADD3.X UR20, UPT, UPT, URZ, UR31, URZ, UP1, !UPT ;  /* 0x0000001fff147290 */ /* 0x000fe40008ffe4ff */
[----:B------:R-:W-:Y:S02]  /*02a0*/  USHF.R.S32.HI UR19, URZ, 0x1f, UR21 ;  /* 0x0000001fff137899 */ /* 0x000fe40008011415 */
[----:B------:R-:W-:Y:S01]  /*02b0*/  UISETP.NE.AND UP1, UPT, UR7, UR34, UPT ;  /* 0x000000220700728c */ /* 0x000fe2000bf25270 */
[----:B------:R-:W-:Y:S01]  /*02c0*/  UMOV UR8, URZ ;  /* 0x000000ff00087c82 */ /* 0x000fe20008000000 */
[----:B------:R-:W-:Y:S09]  /*02d0*/  BRA.U !UP2, `(.L_x_16) ;  /* 0x000000010ac07547 */ /* 0x000ff2000b800000 */
[----:B------:R-:W1:Y:S01]  /*02e0*/  LDCU.128 UR12, c[0x0][0x380] ;  /* 0x00007000ff0c77ac */ /* 0x000e620008000c00 */
[----:B------:R-:W-:-:S04]  /*02f0*/  UIADD3 UR23, UP2, UPT, UR21, UR6, URZ ;  /* 0x0000000615177290 */ /* 0x000fc8000ff5e0ff */
[----:B-1----:R-:W-:Y:S02]  /*0300*/  ULEA UR22, UP3, UR23, UR12, 0x2 ;  /* 0x0000000c17167291 */ /* 0x002fe4000f8610ff */
[----:B------:R-:W-:Y:S02]  /*0310*/  UIADD3.X UR12, UPT, UPT, URZ, UR19, URZ, UP2, !UPT ;  /* 0x00000013ff0c7290 */ /* 0x000fe400097fe4ff */
[----:B------:R-:W-:Y:S02]  /*0320*/  ULEA UR8, UP2, UR32, UR14, 0x2 ;  /* 0x0000000e20087291 */ /* 0x000fe4000f8410ff */
[----:B------:R-:W-:Y:S02]  /*0330*/  ULEA.HI.X UR14, UR23, UR13, UR12, 0x2, UP3 ;  /* 0x0000000d170e7291 */ /* 0x000fe400098f140c */
[----:B------:R-:W-:Y:S02]  /*0340*/  ULEA.HI.X UR12, UR32, UR15, UR20, 0x2, UP2 ;  /* 0x0000000f200c7291 */ /* 0x000fe400090f1414 */
[----:B------:R-:W-:-:S02]  /*0350*/  UIADD3 UR13, UP2, UPT, UR22, 0x10, URZ ;  /* 0x00000010160d7890 */ /* 0x000fc4000ff5e0ff */
[----:B------:R-:W-:Y:S02]  /*0360*/  UIADD3 UR8, UP3, UPT, UR8, 0x10, URZ ;  /* 0x0000001008087890 */ /* 0x000fe4000ff7e0ff */
[----:B------:R-:W-:Y:S02]  /*0370*/  UIADD3.X UR14, UPT, UPT, URZ, UR14, URZ, UP2, !UPT ;  /* 0x0000000eff0e7290 */ /* 0x000fe400097fe4ff */
[----:B------:R-:W-:Y:S01]  /*0380*/  UIADD3.X UR12, UPT, UPT, URZ, UR12, URZ, UP3, !UPT ;  /* 0x0000000cff0c7290 */ /* 0x000fe20009ffe4ff */
[----:B------:R-:W-:Y:S01]  /*0390*/  MOV R2, UR13 ;  /* 0x0000000d00027c02 */ /* 0x000fe20008000f00 */
[----:B------:R-:W-:Y:S01]  /*03a0*/  IMAD.U32 R4, RZ, RZ, UR8 ;  /* 0x00000008ff047e24 */ /* 0x000fe2000f8e00ff */
[----:B------:R-:W-:Y:S01]  /*03b0*/  UMOV UR8, UR16 ;  /* 0x0000001000087c82 */ /* 0x000fe20008000000 */
[----:B------:R-:W-:Y:S02]  /*03c0*/  MOV R3, UR14 ;  /* 0x0000000e00037c02 */ /* 0x000fe40008000f00 */
[----:B------:R-:W-:-:S07]  /*03d0*/  IMAD.U32 R5, RZ, RZ, UR12 ;  /* 0x0000000cff057e24 */ /* 0x000fce000f8e00ff */
.L_x_17:
[----:B0-----:R-:W2:Y:S04]  /*03e0*/  LDG.E R9, desc[UR24][R2.64+-0x10] ;  /* 0xfffff01802097981 */ /* 0x001ea8000c1e1900 */
[----:B------:R-:W2:Y:S04]  /*03f0*/  LDG.E R8, desc[UR24][R4.64+-0x10] ;  /* 0xfffff01804087981 */ /* 0x000ea8000c1e1900 */
[----:B------:R-:W3:Y:S04]  /*0400*/  LDG.E R11, desc[UR24][R2.64+-0xc] ;  /* 0xfffff418020b7981 */ /* 0x000ee8000c1e1900 */
[----:B------:R-:W3:Y:S04]  /*0410*/  LDG.E R10, desc[UR24][R4.64+-0xc] ;  /* 0xfffff418040a7981 */ /* 0x000ee8000c1e1900 */
[----:B------:R-:W4:Y:S04]  /*0420*/  LDG.E R13, desc[UR24][R2.64+-0x8] ;  /* 0xfffff818020d7981 */ /* 0x000f28000c1e1900 */
[----:B------:R-:W4:Y:S04]  /*0430*/  LDG.E R12, desc[UR24][R4.64+-0x8] ;  /* 0xfffff818040c7981 */ /* 0x000f28000c1e1900 */
[----:B------:R-:W5:Y:S04]  /*0440*/  LDG.E R15, desc[UR24][R2.64+-0x4] ;  /* 0xfffffc18020f7981 */ /* 0x000f68000c1e1900 */
[----:B------:R-:W5:Y:S04]  /*0450*/  LDG.E R14, desc[UR24][R4.64+-0x4] ;  /* 0xfffffc18040e7981 */ /* 0x000f68000c1e1900 */
[----:B------:R-:W5:Y:S04]  /*0460*/  LDG.E R17, desc[UR24][R2.64] ;  /* 0x0000001802117981 */ /* 0x000f68000c1e1900 */
[----:B------:R-:W5:Y:S04]  /*0470*/  LDG.E R16, desc[UR24][R4.64] ;  /* 0x0000001804107981 */ /* 0x000f68000c1e1900 */
[----:B------:R-:W5:Y:S04]  /*0480*/  LDG.E R19, desc[UR24][R2.64+0x4] ;  /* 0x0000041802137981 */ /* 0x000f68000c1e1900 */
[----:B------:R-:W5:Y:S04]  /*0490*/  LDG.E R18, desc[UR24][R4.64+0x4] ;  /* 0x0000041804127981 */ /* 0x000f68000c1e1900 */
[----:B------:R-:W5:Y:S04]  /*04a0*/  LDG.E R21, desc[UR24][R2.64+0x8] ;  /* 0x0000081802157981 */ /* 0x000f68000c1e1900 */
[----:B------:R-:W5:Y:S04]  /*04b0*/  LDG.E R20, desc[UR24][R4.64+0x8] ;  /* 0x0000081804147981 */ /* 0x000f68000c1e1900 */
[----:B------:R0:W5:Y:S04]  /*04c0*/  LDG.E R6, desc[UR24][R2.64+0xc] ;  /* 0x00000c1802067981 */ /* 0x000168000c1e1900 */
[----:B------:R1:W5:Y:S01]  /*04d0*/  LDG.E R7, desc[UR24][R4.64+0xc] ;  /* 0x00000c1804077981 */ /* 0x000362000c1e1900 */
[----:B------:R-:W-:-:S04]  /*04e0*/  UIADD3 UR8, UPT, UPT, UR8, 0x8, URZ ;  /* 0x0000000808087890 */ /* 0x000fc8000fffe0ff */
[----:B------:R-:W-:Y:S01]  /*04f0*/  UISETP.NE.AND UP2, UPT, UR8, URZ, UPT ;  /* 0x000000ff0800728c */ /* 0x000fe2000bf45270 */
[----:B0-----:R-:W-:Y:S02]  /*0500*/  IADD3 R2, P0, PT, R2, 0x20, RZ ;  /* 0x0000002002027810 */ /* 0x001fe40007f1e0ff */
[----:B-1----:R-:W-:Y:S02]  /*0510*/  IADD3 R4, P1, PT, R4, 0x20, RZ ;  /* 0x0000002004047810 */ /* 0x002fe40007f3e0ff */
[----:B------:R-:W-:-:S03]  /*0520*/  IADD3.X R3, PT, PT, RZ, R3, RZ, P0, !PT ;  /* 0x00000003ff037210 */ /* 0x000fc600007fe4ff */
[----:B------:R-:W-:Y:S02]  /*0530*/  IMAD.X R5, RZ, RZ, R5, P1 ;  /* 0x000000ffff057224 */ /* 0x000fe400008e0605 */
[----:B--2---:R-:W-:-:S04]  /*0540*/  FFMA R8, R9, R8, R0 ;  /* 0x0000000809087223 */ /* 0x004fc80000000000 */
[----:B---3--:R-:W-:-:S04]  /*0550*/  FFMA R8, R11, R10, R8 ;  /* 0x0000000a0b087223 */ /* 0x008fc80000000008 */
[----:B----4-:R-:W-:-:S04]  /*0560*/  FFMA R8, R13, R12, R8 ;  /* 0x0000000c0d087223 */ /* 0x010fc80000000008 */
[----:B-----5:R-:W-:-:S04]  /*0570*/  FFMA R8, R15, R14, R8 ;  /* 0x0000000e0f087223 */ /* 0x020fc80000000008 */
[----:B------:R-:W-:-:S04]  /*0580*/  FFMA R8, R17, R16, R8 ;  /* 0x0000001011087223 */ /* 0x000fc80000000008 */
[----:B------:R-:W-:-:S04]  /*0590*/  FFMA R8, R19, R18, R8 ;  /* 0x0000001213087223 */ /* 0x000fc80000000008 */
[----:B------:R-:W-:-:S04]  /*05a0*/  FFMA R21, R21, R20, R8 ;  /* 0x0000001415157223 */ /* 0x000fc80000000008 */
[----:B------:R-:W-:Y:S01]  /*05b0*/  FFMA R0, R6, R7, R21 ;  /* 0x0000000706007223 */ /* 0x000fe20000000015 */
[----:B------:R-:W-:Y:S06]  /*05c0*/  BRA.U UP2, `(.L_x_17) ;  /* 0xfffffffd02847547 */ /* 0x000fec000b83ffff */
[----:B------:R-:W-:-:S05]  /*05d0*/  UMOV UR8, UR10 ;  /* 0x0000000a00087c82 */ /* 0x000fca0008000000 */
.L_x_16:
[----:B------:R-:W-:-:S09]  /*05e0*/  UISETP.NE.AND UP2, UPT, UR30, URZ, UPT ;  /* 0x000000ff1e00728c */ /* 0x000fd2000bf45270 */
[----:B------:R-:W-:Y:S05]  /*05f0*/  BRA.U !UP2, `(.L_x_18) ;  /* 0x000000050a507547 */ /* 0x000fea000b800000 */
[----:B------:R-:W-:Y:S01]  /*0600*/  UISETP.NE.AND UP2, UPT, UR11, URZ, UPT ;  /* 0x000000ff0b00728c */ /* 0x000fe2000bf45270 */
[----:B------:R-:W-:Y:S10]  /*0610*/  BRA.U !UP0, `(.L_x_19) ;  /* 0x0000000108847547 */ /* 0x000ff4000b800000 */
[----:B------:R-:W1:Y:S01]  /*0620*/  LDCU.128 UR12, c[0x0][0x380] ;  /* 0x00007000ff0c77ac */ /* 0x000e620008000c00 */
[----:B------:R-:W-:Y:S02]  /*0630*/  UIADD3 UR22, UPT, UPT, UR8, UR6, URZ ;  /* 0x0000000608167290 */ /* 0x000fe4000fffe0ff */
[----:B------:R-:W-:Y:S02]  /*0640*/  UIADD3 UR23, UP3, UP4, UR21, UR8, UR6 ;  /* 0x0000000815177290 */ /* 0x000fe4000fc7e006 */
[----:B------:R-:W-:Y:S02]  /*0650*/  UIADD3 UR26, UP5, UPT, UR8, UR32, URZ ;  /* 0x00000020081a7290 */ /* 0x000fe4000ffbe0ff */
[----:B------:R-:W-:Y:S02]  /*0660*/  UIADD3 UR27, UP6, UPT, UR21, UR22, URZ ;  /* 0x00000016151b7290 */ /* 0x000fe4000ffde0ff */
[----:B------:R-:W-:Y:S02]  /*0670*/  UIADD3.X UR22, UPT, UPT, UR19, URZ, URZ, UP3, UP4 ;  /* 0x000000ff13167290 */ /* 0x000fe40009fe84ff */
[----:B------:R-:W-:-:S02]  /*0680*/  UIADD3.X UR28, UPT, UPT, URZ, UR19, URZ, UP6, !UPT ;  /* 0x00000013ff1c7290 */ /* 0x000fc4000b7fe4ff */
[----:B-1----:R-:W-:Y:S02]  /*0690*/  ULEA UR29, UP4, UR26, UR14, 0x2 ;  /* 0x0000000e1a1d7291 */ /* 0x002fe4000f8810ff */
[----:B------:R-:W-:Y:S02]  /*06a0*/  ULEA UR33, UP3, UR23, UR12, 0x2 ;  /* 0x0000000c17217291 */ /* 0x000fe4000f8610ff */
[----:B------:R-:W-:Y:S02]  /*06b0*/  ULEA UR14, UP6, UR27, UR12, 0x2 ;  /* 0x0000000c1b0e7291 */ /* 0x000fe4000f8c10ff */
[----:B------:R-:W-:Y:S01]  /*06c0*/  UIADD3.X UR12, UPT, UPT, URZ, UR20, URZ, UP5, !UPT ;  /* 0x00000014ff0c7290 */ /* 0x000fe2000affe4ff */
[----:B------:R-:W-:Y:S01]  /*06d0*/  IMAD.U32 R2, RZ, RZ, UR29 ;  /* 0x0000001dff027e24 */ /* 0x000fe2000f8e00ff */
[----:B------:R-:W-:Y:S01]  /*06e0*/  ULEA.HI.X UR27, UR27, UR13, UR28, 0x2, UP6 ;  /* 0x0000000d1b1b7291 */ /* 0x000fe2000b0f141c */
[----:B------:R-:W-:Y:S01]  /*06f0*/  MOV R4, UR33 ;  /* 0x0000002100047c02 */ /* 0x000fe20008000f00 */
[----:B------:R-:W-:Y:S01]  /*0700*/  ULEA.HI.X UR12, UR26, UR15, UR12, 0x2, UP4 ;  /* 0x0000000f1a0c7291 */ /* 0x000fe2000a0f140c */
[----:B------:R-:W-:Y:S01]  /*0710*/  MOV R6, UR14 ;  /* 0x0000000e00067c02 */ /* 0x000fe20008000f00 */
[----:B------:R-:W-:-:S02]  /*0720*/  ULEA.HI.X UR22, UR23, UR13, UR22, 0x2, UP3 ;  /* 0x0000000d17167291 */ /* 0x000fc400098f1416 */
[----:B------:R-:W-:Y:S02]  /*0730*/  MOV R7, UR27 ;  /* 0x0000001b00077c02 */ /* 0x000fe40008000f00 */
[----:B------:R-:W-:Y:S02]  /*0740*/  MOV R3, UR12 ;  /* 0x0000000c00037c02 */ /* 0x000fe40008000f00 */
[----:B------:R-:W-:Y:S02]  /*0750*/  IMAD.U32 R5, RZ, RZ, UR22 ;  /* 0x00000016ff057e24 */ /* 0x000fe4000f8e00ff */
[----:B0-----:R-:W2:Y:S04]  /*0760*/  LDG.E R7, desc[UR24][R6.64] ;  /* 0x0000001806077981 */ /* 0x001ea8000c1e1900 */
[----:B------:R-:W2:Y:S04]  /*0770*/  LDG.E R8, desc[UR24][R2.64] ;  /* 0x0000001802087981 */ /* 0x000ea8000c1e1900 */
[----:B------:R-:W3:Y:S04]  /*0780*/  LDG.E R10, desc[UR24][R2.64+0x4] ;  /* 0x00000418020a7981 */ /* 0x000ee8000c1e1900 */
[----:B------:R-:W3:Y:S04]  /*0790*/  LDG.E R9, desc[UR24][R4.64+0x4] ;  /* 0x0000041804097981 */ /* 0x000ee8000c1e1900 */
[----:B------:R-:W4:Y:S04]  /*07a0*/  LDG.E R11, desc[UR24][R4.64+0x8] ;  /* 0x00000818040b7981 */ /* 0x000f28000c1e1900 */
[----:B------:R-:W4:Y:S04]  /*07b0*/  LDG.E R12, desc[UR24][R2.64+0x8] ;  /* 0x00000818020c7981 */ /* 0x000f28000c1e1900 */
[----:B------:R-:W5:Y:S04]  /*07c0*/  LDG.E R13, desc[UR24][R4.64+0xc] ;  /* 0x00000c18040d7981 */ /* 0x000f68000c1e1900 */
[----:B------:R-:W5:Y:S01]  /*07d0*/  LDG.E R14, desc[UR24][R2.64+0xc] ;  /* 0x00000c18020e7981 */ /* 0x000f62000c1e1900 */
[----:B------:R-:W-:Y:S01]  /*07e0*/  UIADD3 UR8, UPT, UPT, UR8, 0x4, URZ ;  /* 0x0000000408087890 */ /* 0x000fe2000fffe0ff */
[----:B--2---:R-:W-:-:S04]  /*07f0*/  FFMA R8, R7, R8, R0 ;  /* 0x0000000807087223 */ /* 0x004fc80000000000 */
[----:B---3--:R-:W-:-:S04]  /*0800*/  FFMA R8, R9, R10, R8 ;  /* 0x0000000a09087223 */ /* 0x008fc80000000008 */
[----:B----4-:R-:W-:-:S04]  /*0810*/  FFMA R8, R11, R12, R8 ;  /* 0x0000000c0b087223 */ /* 0x010fc80000000008 */
[----:B-----5:R-:W-:-:S07]  /*0820*/  FFMA R0, R13, R14, R8 ;  /* 0x0000000e0d007223 */ /* 0x020fce0000000008 */
.L_x_19:
[----:B------:R-:W-:Y:S05]  /*0830*/  BRA.U !UP2, `(.L_x_18) ;  /* 0x000000010ac07547 */ /* 0x000fea000b800000 */
[----:B------:R-:W-:Y:S02]  /*0840*/  UISETP.NE.AND UP3, UPT, UR11, 0x1, UPT ;  /* 0x000000010b00788c */ /* 0x000fe4000bf65270 */
[----:B------:R-:W-:-:S07]  /*0850*/  ULOP3.LUT UP2, URZ, UR34, 0x1, URZ, 0xc0, !UPT ;  /* 0x0000000122ff7892 */ /* 0x000fce000f84c0ff */
[----:B------:R-:W-:Y:S05]  /*0860*/  BRA.U !UP3, `(.L_x_20) ;  /* 0x000000010b6c7547 */ /* 0x000fea000b800000 */
[----:B------:R-:W1:Y:S01]  /*0870*/  LDCU.128 UR12, c[0x0][0x380] ;  /* 0x00007000ff0c77ac */ /* 0x000e620008000c00 */
[----:B------:R-:W-:Y:S02]  /*0880*/  UIADD3 UR22, UPT, UPT, UR8, UR6, URZ ;  /* 0x0000000608167290 */ /* 0x000fe4000fffe0ff */
[----:B------:R-:W-:Y:S02]  /*0890*/  UIADD3 UR27, UP4, UP5, UR21, UR8, UR6 ;  /* 0x00000008151b7290 */ /* 0x000fe4000fd9e006 */
[----:B------:R-:W-:-:S04]  /*08a0*/  UIADD3 UR22, UP3, UPT, UR21, UR22, URZ ;  /* 0x0000001615167290 */ /* 0x000fc8000ff7e0ff */
[----:B------:R-:W-:Y:S02]  /*08b0*/  UIADD3.X UR23, UPT, UPT, URZ, UR19, URZ, UP3, !UPT ;  /* 0x00000013ff177290 */ /* 0x000fe40009ffe4ff */
[----:B------:R-:W-:Y:S02]  /*08c0*/  UIADD3 UR26, UP3, UPT, UR8, UR32, URZ ;  /* 0x00000020081a7290 */ /* 0x000fe4000ff7e0ff */
[----:B-1----:R-:W-:-:S04]  /*08d0*/  ULEA UR29, UP6, UR22, UR12, 0x2 ;  /* 0x0000000c161d7291 */ /* 0x002fc8000f8c10ff */
[----:B------:R-:W-:Y:S02]  /*08e0*/  ULEA.HI.X UR23, UR22, UR13, UR23, 0x2, UP6 ;  /* 0x0000000d16177291 */ /* 0x000fe4000b0f1417 */
[----:B------:R-:W-:Y:S01]  /*08f0*/  ULEA UR22, UP6, UR26, UR14, 0x2 ;  /* 0x0000000e1a167291 */ /* 0x000fe2000f8c10ff */
[----:B------:R-:W-:Y:S01]  /*0900*/  MOV R2, UR29 ;  /* 0x0000001d00027c02 */ /* 0x000fe20008000f00 */
[----:B------:R-:W-:Y:S02]  /*0910*/  UIADD3.X UR14, UPT, UPT, URZ, UR20, URZ, UP3, !UPT ;  /* 0x00000014ff0e7290 */ /* 0x000fe40009ffe4ff */
[----:B------:R-:W-:Y:S01]  /*0920*/  ULEA UR28, UP3, UR27, UR12, 0x2 ;  /* 0x0000000c1b1c7291 */ /* 0x000fe2000f8610ff */
[----:B------:R-:W-:Y:S01]  /*0930*/  MOV R3, UR23 ;  /* 0x0000001700037c02 */ /* 0x000fe20008000f00 */
[----:B------:R-:W-:Y:S01]  /*0940*/  UIADD3.X UR12, UPT, UPT, UR19, URZ, URZ, UP4, UP5 ;  /* 0x000000ff130c7290 */ /* 0x000fe2000a7ea4ff */
[----:B------:R-:W-:Y:S01]  /*0950*/  IMAD.U32 R4, RZ, RZ, UR22 ;  /* 0x00000016ff047e24 */ /* 0x000fe2000f8e00ff */
[----:B------:R-:W-:-:S02]  /*0960*/  ULEA.HI.X UR14, UR26, UR15, UR14, 0x2, UP6 ;  /* 0x0000000f1a0e7291 */ /* 0x000fc4000b0f140e */
[----:B------:R-:W-:Y:S01]  /*0970*/  ULEA.HI.X UR12, UR27, UR13, UR12, 0x2, UP3 ;  /* 0x0000000d1b0c7291 */ /* 0x000fe200098f140c */
[----:B------:R-:W-:Y:S01]  /*0980*/  MOV R6, UR28 ;  /* 0x0000001c00067c02 */ /* 0x000fe20008000f00 */
[----:B0-----:R-:W2:Y:S02]  /*0990*/  LDG.E R3, desc[UR24][R2.64] ;  /* 0x0000001802037981 */ /* 0x001ea4000c1e1900 */
[----:B------:R-:W-:Y:S02]  /*09a0*/  MOV R5, UR14 ;  /* 0x0000000e00057c02 */ /* 0x000fe40008000f00 */
[----:B------:R-:W-:-:S03]  /*09b0*/  IMAD.U32 R7, RZ, RZ, UR12 ;  /* 0x0000000cff077e24 */ /* 0x000fc6000f8e00ff */
[----:B------:R-:W2:Y:S04]  /*09c0*/  LDG.E R8, desc[UR24][R4.64] ;  /* 0x0000001804087981 */ /* 0x000ea8000c1e1900 */
[----:B------:R-:W3:Y:S04]  /*09d0*/  LDG.E R9, desc[UR24][R4.64+0x4] ;  /* 0x0000041804097981 */ /* 0x000ee8000c1e1900 */
[----:B------:R-:W3:Y:S01]  /*09e0*/  LDG.E R7, desc[UR24][R6.64+0x4] ;  /* 0x0000041806077981 */ /* 0x000ee2000c1e1900 */
[----:B------:R-:W-:Y:S01]  /*09f0*/  UIADD3 UR8, UPT, UPT, UR8, 0x2, URZ ;  /* 0x0000000208087890 */ /* 0x000fe2000fffe0ff */
[----:B--2---:R-:W-:-:S04]  /*0a00*/  FFMA R0, R3, R8, R0 ;  /* 0x0000000803007223 */ /* 0x004fc80000000000 */
[----:B---3--:R-:W-:-:S07]  /*0a10*/  FFMA R0, R7, R9, R0 ;  /* 0x0000000907007223 */ /* 0x008fce0000000000 */
.L_x_20:
[----:B------:R-:W-:Y:S05]  /*0a20*/  BRA.U !UP2, `(.L_x_18) ;  /* 0x000000010a447547 */ /* 0x000fea000b800000 */
[----:B------:R-:W1:Y:S01]  /*0a30*/  LDCU.128 UR12, c[0x0][0x380] ;  /* 0x00007000ff0c77ac */ /* 0x000e620008000c00 */
[----:B------:R-:W-:Y:S02]  /*0a40*/  UIADD3 UR22, UPT, UPT, UR8, UR6, URZ ;  /* 0x0000000608167290 */ /* 0x000fe4000fffe0ff */
[----:B------:R-:W-:Y:S02]  /*0a50*/  UIADD3 UR8, UP3, UPT, UR8, UR32, URZ ;  /* 0x0000002008087290 */ /* 0x000fe4000ff7e0ff */
[----:B------:R-:W-:Y:S02]  /*0a60*/  UIADD3 UR22, UP2, UPT, UR21, UR22, URZ ;  /* 0x0000001615167290 */ /* 0x000fe4000ff5e0ff */
[----:B------:R-:W-:Y:S02]  /*0a70*/  UIADD3.X UR20, UPT, UPT, URZ, UR20, URZ, UP3, !UPT ;  /* 0x00000014ff147290 */ /* 0x000fe40009ffe4ff */
[----:B------:R-:W-:Y:S02]  /*0a80*/  UIADD3.X UR19, UPT, UPT, URZ, UR19, URZ, UP2, !UPT ;  /* 0x00000013ff137290 */ /* 0x000fe400097fe4ff */
[----:B-1----:R-:W-:-:S02]  /*0a90*/  ULEA UR12, UP3, UR22, UR12, 0x2 ;  /* 0x0000000c160c7291 */ /* 0x002fc4000f8610ff */
[----:B------:R-:W-:Y:S02]  /*0aa0*/  ULEA UR14, UP4, UR8, UR14, 0x2 ;  /* 0x0000000e080e7291 */ /* 0x000fe4000f8810ff */
[----:B------:R-:W-:Y:S02]  /*0ab0*/  ULEA.HI.X UR13, UR22, UR13, UR19, 0x2, UP3 ;  /* 0x0000000d160d7291 */ /* 0x000fe400098f1413 */
[----:B------:R-:W-:Y:S01]  /*0ac0*/  ULEA.HI.X UR15, UR8, UR15, UR20, 0x2, UP4 ;  /* 0x0000000f080f7291 */ /* 0x000fe2000a0f1414 */
[----:B------:R-:W-:Y:S01]  /*0ad0*/  IMAD.U32 R2, RZ, RZ, UR12 ;  /* 0x0000000cff027e24 */ /* 0x000fe2000f8e00ff */
[----:B------:R-:W-:Y:S02]  /*0ae0*/  MOV R4, UR14 ;  /* 0x0000000e00047c02 */ /* 0x000fe40008000f00 */
[----:B------:R-:W-:Y:S02]  /*0af0*/  MOV R3, UR13 ;  /* 0x0000000d00037c02 */ /* 0x000fe40008000f00 */
[----:B------:R-:W-:-:S04]  /*0b00*/  MOV R5, UR15 ;  /* 0x0000000f00057c02 */ /* 0x000fc80008000f00 */
[----:B0-----:R-:W2:Y:S04]  /*0b10*/  LDG.E R3, desc[UR24][R2.64] ;  /* 0x0000001802037981 */ /* 0x001ea8000c1e1900 */
[----:B------:R-:W2:Y:S02]  /*0b20*/  LDG.E R4, desc[UR24][R4.64] ;  /* 0x0000001804047981 */ /* 0x000ea4000c1e1900 */
[----:B--2---:R-:W-:-:S07]  /*0b30*/  FFMA R0, R3, R4, R0 ;  /* 0x0000000403007223 */ /* 0x004fce0000000000 */
.L_x_18:
[----:B------:R-:W-:Y:S05]  /*0b40*/  BRA.U UP1, `(.L_x_21) ;  /* 0xfffffff501b07547 */ /* 0x000fea000b83ffff */
[----:B------:R-:W-:Y:S01]  /*0b50*/  UIMAD UR7, UR9, UR9, UR9 ;  /* 0x00000009090772a4 */ /* 0x000fe2000f8e0209 */
[----:B------:R-:W1:Y:S03]  /*0b60*/  LDCU.64 UR14, c[0x0][0x390] ;  /* 0x00007200ff0e77ac */ /* 0x000e660008000a00 */
[----:B------:R-:W-:Y:S02]  /*0b70*/  UIADD3 UR7, UPT, UPT, UR9, UR7, URZ ;  /* 0x0000000709077290 */ /* 0x000fe4000fffe0ff */
[----:B------:R-:W-:Y:S02]  /*0b80*/  UIMAD UR8, UR9, UR5, UR5 ;  /* 0x00000005090872a4 */ /* 0x000fe4000f8e0205 */
[----:B------:R-:W-:-:S04]  /*0b90*/  UIMAD UR7, UR7, UR4, UR4 ;  /* 0x00000004070772a4 */ /* 0x000fc8000f8e0204 */
[----:B------:R-:W-:-:S04]  /*0ba0*/  UIADD3 UR8, UPT, UPT, UR8, UR7, URZ ;  /* 0x0000000708087290 */ /* 0x000fc8000fffe0ff */
[----:B------:R-:W-:Y:S02]  /*0bb0*/  UIADD3 UR8, UP1, UPT, UR6, UR8, URZ ;  /* 0x0000000806087290 */ /* 0x000fe4000ff3e0ff */
[----:B------:R-:W-:Y:S02]  /*0bc0*/  UIADD3 UR6, UPT, UPT, UR6, 0x1, URZ ;  /* 0x0000000106067890 */ /* 0x000fe4000fffe0ff */
[----:B------:R-:W-:Y:S02]  /*0bd0*/  UIADD3.X UR12, UPT, UPT, URZ, UR18, URZ, UP1, !UPT ;  /* 0x00000012ff0c7290 */ /* 0x000fe40008ffe4ff */
[----:B-1----:R-:W-:-:S04]  /*0be0*/  ULEA UR7, UP1, UR8, UR14, 0x2 ;  /* 0x0000000e08077291 */ /* 0x002fc8000f8210ff */
[----:B------:R-:W-:Y:S02]  /*0bf0*/  ULEA.HI.X UR8, UR8, UR15, UR12, 0x2, UP1 ;  /* 0x0000000f08087291 */ /* 0x000fe400088f140c */
[----:B------:R-:W-:Y:S01]  /*0c00*/  MOV R2, UR7 ;  /* 0x0000000700027c02 */ /* 0x000fe20008000f00 */
[----:B------:R-:W-:-:S03]  /*0c10*/  UIADD3 UR7, UPT, UPT, UR9, 0x1, URZ ;  /* 0x0000000109077890 */ /* 0x000fc6000fffe0ff */
[----:B------:R-:W-:Y:S01]  /*0c20*/  IMAD.U32 R3, RZ, RZ, UR8 ;  /* 0x00000008ff037e24 */ /* 0x000fe2000f8e00ff */
[----:B------:R-:W-:-:S04]  /*0c30*/  UISETP.NE.AND UP1, UPT, UR6, UR7, UPT ;  /* 0x000000070600728c */ /* 0x000fc8000bf25270 */
[----:B0-----:R1:W-:Y:S05]  /*0c40*/  STG.E desc[UR24][R2.64], R0 ;  /* 0x0000000002007986 */ /* 0x0013ea000c101918 */
[----:B------:R-:W-:Y:S05]  /*0c50*/  BRA.U UP1, `(.L_x_22) ;  /* 0xfffffff501647547 */ /* 0x000fea000b83ffff */
[----:B------:R-:W-:Y:S02]  /*0c60*/  UISETP.NE.AND UP1, UPT, UR5, UR9, UPT ;  /* 0x000000090500728c */ /* 0x000fe4000bf25270 */
[----:B------:R-:W-:-:S07]  /*0c70*/  UIADD3 UR6, UPT, UPT, UR5, 0x1, URZ ;  /* 0x0000000105067890 */ /* 0x000fce000fffe0ff */
[----:B------:R-:W-:Y:S01]  /*0c80*/  UMOV UR5, UR6 ;  /* 0x0000000600057c82 */ /* 0x000fe20008000000 */
[----:B------:R-:W-:Y:S05]  /*0c90*/  BRA.U UP1, `(.L_x_23) ;  /* 0xfffffff501387547 */ /* 0x000fea000b83ffff */
[----:B-1----:R-:W0:Y:S01]  /*0ca0*/  LDC R0, c[0x0][0x398] ;  /* 0x0000e600ff007b82 */ /* 0x002e220000000800 */
[----:B------:R-:W-:-:S06]  /*0cb0*/  UIADD3 UR4, UPT, UPT, UR4, 0x1, URZ ;  /* 0x0000000104047890 */ /* 0x000fcc000fffe0ff */
[----:B0-----:R-:W-:-:S13]  /*0cc0*/  ISETP.NE.AND P0, PT, R0, UR4, PT ;  /* 0x0000000400007c0c */ /* 0x001fda000bf05270 */
[----:B------:R-:W-:Y:S05]  /*0cd0*/  @!P0 EXIT ;  /* 0x000000000000894d */ /* 0x000fea0003800000 */
[----:B------:R-:W-:Y:S05]  /*0ce0*/  BRA `(.L_x_24) ;  /* 0xfffffff400107947 */ /* 0x000fea000383ffff */
.L_x_15:
[----:B------:R-:W-:Y:S02]  /*0cf0*/  UIADD3 UR21, UPT, UPT, UR9, 0x1, URZ ;  /* 0x0000000109157890 */ /* 0x000fe4000fffe0ff */
[----:B------:R-:W-:Y:S02]  /*0d00*/  UIMAD UR8, UR9, UR9, UR9 ;  /* 0x00000009090872a4 */ /* 0x000fe4000f8e0209 */
[----:B------:R-:W-:Y:S02]  /*0d10*/  ULOP3.LUT UR15, UR21, 0x7, URZ, 0xc0, !UPT ;  /* 0x00000007150f7892 */ /* 0x000fe4000f8ec0ff */
[----:B------:R-:W-:Y:S02]  /*0d20*/  ULOP3.LUT UR18, UR21, 0x3, URZ, 0xc0, !UPT ;  /* 0x0000000315127892 */ /* 0x000fe4000f8ec0ff */
[----:B------:R-:W-:Y:S02]  /*0d30*/  UIADD3 UR4, UPT, UPT, UR15, -0x1, URZ ;  /* 0xffffffff0f047890 */ /* 0x000fe4000fffe0ff */
[----:B------:R-:W-:-:S02]  /*0d40*/  ULOP3.LUT UR7, UR21, 0xfffffff8, URZ, 0xc0, !UPT ;  /* 0xfffffff815077892 */ /* 0x000fc4000f8ec0ff */
[----:B------:R-:W-:Y:S02]  /*0d50*/  UISETP.GE.U32.AND UP0, UPT, UR4, 0x3, UPT ;  /* 0x000000030400788c */ /* 0x000fe4000bf06070 */
[----:B------:R-:W-:Y:S01]  /*0d60*/  UIADD3 UR8, UPT, UPT, UR8, 0x1, UR9 ;  /* 0x0000000108087890 */ /* 0x000fe2000fffe009 */
[----:B------:R-:W-:-:S11]  /*0d70*/  UMOV UR4, URZ ;  /* 0x000000ff00047c82 */ /* 0x000fd60008000000 */
.L_x_31:
[----:B-1----:R-:W1:Y:S01]  /*0d80*/  LDCU UR5, c[0x0][0x398] ;  /* 0x00007300ff0577ac */ /* 0x002e620008000800 */
[----:B------:R-:W-:Y:S02]  /*0d90*/  UIMAD UR19, UR4, UR8, URZ ;  /* 0x00000008041372a4 */ /* 0x000fe4000f8e02ff */
[----:B------:R-:W-:Y:S02]  /*0da0*/  UIADD3 UR4, UPT, UPT, UR4, 0x1, URZ ;  /* 0x0000000104047890 */ /* 0x000fe4000fffe0ff */
[----:B------:R-:W-:Y:S02]  /*0db0*/  USHF.R.S32.HI UR20, URZ, 0x1f, UR19 ;  /* 0x0000001fff147899 */ /* 0x000fe40008011413 */
[----:B-1----:R-:W-:-:S03]  /*0dc0*/  UISETP.NE.AND UP1, UPT, UR4, UR5, UPT ;  /* 0x000000050400728c */ /* 0x002fc6000bf25270 */
[----:B--234-:R-:W-:-:S08]  /*0dd0*/  UMOV UR5, URZ ;  /* 0x000000ff00057c82 */ /* 0x01cfd00008000000 */
.L_x_30:
[----:B------:R-:W-:Y:S02]  /*0de0*/  UISETP.GE.U32.AND UP3, UPT, UR9, 0x7, UPT ;  /* 0x000000070900788c */ /* 0x000fe4000bf66070 */
[----:B------:R-:W-:Y:S02]  /*0df0*/  UIMAD UR13, UR21, UR5, URZ ;  /* 0x00000005150d72a4 */ /* 0x000fe4000f8e02ff */
[----:B------:R-:W-:Y:S01]  /*0e00*/  UMOV UR6, UR5 ;  /* 0x0000000500067c82 */ /* 0x000fe20008000000 */
[----:B------:R-:W-:Y:S02]  /*0e10*/  UIADD3 UR5, UPT, UPT, UR5, 0x1, URZ ;  /* 0x0000000105057890 */ /* 0x000fe4000fffe0ff */
[----:B------:R-:W-:-:S04]  /*0e20*/  UIADD3 UR13, UP2, UPT, UR13, UR19, URZ ;  /* 0x000000130d0d7290 */ /* 0x000fc8000ff5e0ff */
[----:B------:R-:W-:Y:S02]  /*0e30*/  UIADD3.X UR14, UPT, UPT, URZ, UR20, URZ, UP2, !UPT ;  /* 0x00000014ff0e7290 */ /* 0x000fe400097fe4ff */
[----:B------:R-:W-:-:S03]  /*0e40*/  UISETP.NE.AND UP2, UPT, UR6, UR9, UPT ;  /* 0x000000090600728c */ /* 0x000fc6000bf45270 */
[----:B------:R-:W-:Y:S01]  /*0e50*/  UMOV UR6, URZ ;  /* 0x000000ff00067c82 */ /* 0x000fe20008000000 */
[----:B-1234-:R-:W-:Y:S07]  /*0e60*/  BRA.U !UP3, `(.L_x_25) ;  /* 0x000000010b507547 */ /* 0x01efee000b800000 */
[----:B------:R-:W1:Y:S01]  /*0e70*/  LDCU.64 UR16, c[0x0][0x390] ;  /* 0x00007200ff1077ac */ /* 0x000e620008000a00 */
[----:B------:R-:W-:-:S05]  /*0e80*/  UMOV UR6, URZ ;  /* 0x000000ff00067c82 */ /* 0x000fca0008000000 */
.L_x_26:
[----:B------:R-:W-:Y:S02]  /*0e90*/  UIADD3 UR10, UP3, UPT, UR6, UR13, URZ ;  /* 0x0000000d060a7290 */ /* 0x000fe4000ff7e0ff */
[----:B------:R-:W-:Y:S02]  /*0ea0*/  UIADD3 UR6, UPT, UPT, UR6, 0x8, URZ ;  /* 0x0000000806067890 */ /* 0x000fe4000fffe0ff */
[----:B------:R-:W-:Y:S02]  /*0eb0*/  UIADD3.X UR11, UPT, UPT, URZ, UR14, URZ, UP3, !UPT ;  /* 0x0000000eff0b7290 */ /* 0x000fe40009ffe4ff */
[----:B-1----:R-:W-:-:S04]  /*0ec0*/  ULEA UR12, UP3, UR10, UR16, 0x2 ;  /* 0x000000100a0c7291 */ /* 0x002fc8000f8610ff */
[----:B------:R-:W-:Y:S02]  /*0ed0*/  ULEA.HI.X UR11, UR10, UR17, UR11, 0x2, UP3 ;  /* 0x000000110a0b7291 */ /* 0x000fe400098f140b */
[----:B--2---:R-:W-:Y:S01]  /*0ee0*/  MOV R2, UR12 ;  /* 0x0000000c00027c02 */ /* 0x004fe20008000f00 */
[----:B------:R-:W-:-:S03]  /*0ef0*/  UISETP.NE.AND UP3, UPT, UR6, UR7, UPT ;  /* 0x000000070600728c */ /* 0x000fc6000bf65270 */
[----:B------:R-:W-:-:S05]  /*0f00*/  MOV R3, UR11 ;  /* 0x0000000b00037c02 */ /* 0x000fca0008000f00 */
[----:B0-----:R2:W-:Y:S04]  /*0f10*/  STG.E desc[UR24][R2.64], RZ ;  /* 0x000000ff02007986 */ /* 0x0015e8000c101918 */
[----:B------:R2:W-:Y:S04]  /*0f20*/  STG.E desc[UR24][R2.64+0x4], RZ ;  /* 0x000004ff02007986 */ /* 0x0005e8000c101918 */
[----:B------:R2:W-:Y:S04]  /*0f30*/  STG.E desc[UR24][R2.64+0x8], RZ ;  /* 0x000008ff02007986 */ /* 0x0005e8000c101918 */
[----:B------:R2:W-:Y:S04]  /*0f40*/  STG.E desc[UR24][R2.64+0xc], RZ ;  /* 0x00000cff02007986 */ /* 0x0005e8000c101918 */
[----:B------:R2:W-:Y:S04]  /*0f50*/  STG.E desc[UR24][R2.64+0x10], RZ ;  /* 0x000010ff02007986 */ /* 0x0005e8000c101918 */
[----:B------:R2:W-:Y:S04]  /*0f60*/  STG.E desc[UR24][R2.64+0x14], RZ ;  /* 0x000014ff02007986 */ /* 0x0005e8000c101918 */
[----:B------:R2:W-:Y:S04]  /*0f70*/  STG.E desc[UR24][R2.64+0x18], RZ ;  /* 0x000018ff02007986 */ /* 0x0005e8000c101918 */
[----:B------:R2:W-:Y:S01]  /*0f80*/  STG.E desc[UR24][R2.64+0x1c], RZ ;  /* 0x00001cff02007986 */ /* 0x0005e2000c101918 */
[----:B------:R-:W-:Y:S05]  /*0f90*/  BRA.U UP3, `(.L_x_26) ;  /* 0xfffffffd03bc7547 */ /* 0x000fea000b83ffff */
[----:B------:R-:W-:-:S05]  /*0fa0*/  UMOV UR6, UR7 ;  /* 0x0000000700067c82 */ /* 0x000fca0008000000 */
.L_x_25:
[----:B------:R-:W-:-:S09]  /*0fb0*/  UISETP.NE.AND UP3, UPT, UR15, URZ, UPT ;  /* 0x000000ff0f00728c */ /* 0x000fd2000bf65270 */
[----:B------:R-:W-:Y:S05]  /*0fc0*/  BRA.U !UP3, `(.L_x_27) ;  /* 0x000000010b947547 */ /* 0x000fea000b800000 */
[----:B------:R-:W-:Y:S01]  /*0fd0*/  UISETP.NE.AND UP3, UPT, UR18, URZ, UPT ;  /* 0x000000ff1200728c */ /* 0x000fe2000bf65270 */
[----:B------:R-:W-:Y:S10]  /*0fe0*/  BRA.U !UP0, `(.L_x_28) ;  /* 0x0000000108307547 */ /* 0x000ff4000b800000 */
[----:B------:R-:W1:Y:S01]  /*0ff0*/  LDCU.64 UR16, c[0x0][0x390] ;  /* 0x00007200ff1077ac */ /* 0x000e620008000a00 */
[----:B------:R-:W-:Y:S02]  /*1000*/  UIADD3 UR10, UP4, UPT, UR6, UR13, URZ ;  /* 0x0000000d060a7290 */ /* 0x000fe4000ff9e0ff */
[----:B------:R-:W-:Y:S02]  /*1010*/  UIADD3 UR6, UPT, UPT, UR6, 0x4, URZ ;  /* 0x0000000406067890 */ /* 0x000fe4000fffe0ff */
[----:B------:R-:W-:Y:S02]  /*1020*/  UIADD3.X UR11, UPT, UPT, URZ, UR14, URZ, UP4, !UPT ;  /* 0x0000000eff0b7290 */ /* 0x000fe4000a7fe4ff */
[----:B-1----:R-:W-:-:S04]  /*1030*/  ULEA UR12, UP4, UR10, UR16, 0x2 ;  /* 0x000000100a0c7291 */ /* 0x002fc8000f8810ff */
[----:B------:R-:W-:Y:S02]  /*1040*/  ULEA.HI.X UR11, UR10, UR17, UR11, 0x2, UP4 ;  /* 0x000000110a0b7291 */ /* 0x000fe4000a0f140b */
[----:B--2---:R-:W-:-:S04]  /*1050*/  IMAD.U32 R2, RZ, RZ, UR12 ;  /* 0x0000000cff027e24 */ /* 0x004fc8000f8e00ff */
[----:B------:R-:W-:-:S05]  /*1060*/  MOV R3, UR11 ;  /* 0x0000000b00037c02 */ /* 0x000fca0008000f00 */
[----:B0-----:R1:W-:Y:S04]  /*1070*/  STG.E desc[UR24][R2.64], RZ ;  /* 0x000000ff02007986 */ /* 0x0013e8000c101918 */
[----:B------:R1:W-:Y:S04]  /*1080*/  STG.E desc[UR24][R2.64+0x4], RZ ;  /* 0x000004ff02007986 */ /* 0x0003e8000c101918 */
[----:B------:R1:W-:Y:S04]  /*1090*/  STG.E desc[UR24][R2.64+0x8], RZ ;  /* 0x000008ff02007986 */ /* 0x0003e8000c101918 */
[----:B------:R1:W-:Y:S02]  /*10a0*/  STG.E desc[UR24][R2.64+0xc], RZ ;  /* 0x00000cff02007986 */ /* 0x0003e4000c101918 */
.L_x_28:
[----:B------:R-:W-:Y:S05]  /*10b0*/  BRA.U !UP3, `(.L_x_27) ;  /* 0x000000010b587547 */ /* 0x000fea000b800000 */
[----:B------:R-:W-:Y:S02]  /*10c0*/  UISETP.NE.AND UP3, UPT, UR18, 0x1, UPT ;  /* 0x000000011200788c */ /* 0x000fe4000bf65270 */
[----:B------:R-:W-:-:S07]  /*10d0*/  ULOP3.LUT UP4, URZ, UR21, 0x1, URZ, 0xc0, !UPT ;  /* 0x0000000115ff7892 */ /* 0x000fce000f88c0ff */
[----:B------:R-:W-:Y:S05]  /*10e0*/  BRA.U !UP3, `(.L_x_29) ;  /* 0x000000010b287547 */ /* 0x000fea000b800000 */
[----:B------:R-:W3:Y:S01]  /*10f0*/  LDCU.64 UR16, c[0x0][0x390] ;  /* 0x00007200ff1077ac */ /* 0x000ee20008000a00 */
[----:B------:R-:W-:Y:S02]  /*1100*/  UIADD3 UR10, UP3, UPT, UR6, UR13, URZ ;  /* 0x0000000d060a7290 */ /* 0x000fe4000ff7e0ff */
[----:B------:R-:W-:Y:S02]  /*1110*/  UIADD3 UR6, UPT, UPT, UR6, 0x2, URZ ;  /* 0x0000000206067890 */ /* 0x000fe4000fffe0ff */
[----:B------:R-:W-:Y:S02]  /*1120*/  UIADD3.X UR11, UPT, UPT, URZ, UR14, URZ, UP3, !UPT ;  /* 0x0000000eff0b7290 */ /* 0x000fe40009ffe4ff */
[----:B---3--:R-:W-:-:S04]  /*1130*/  ULEA UR16, UP3, UR10, UR16, 0x2 ;  /* 0x000000100a107291 */ /* 0x008fc8000f8610ff */
[----:B------:R-:W-:Y:S02]  /*1140*/  ULEA.HI.X UR11, UR10, UR17, UR11, 0x2, UP3 ;  /* 0x000000110a0b7291 */ /* 0x000fe400098f140b */
[----:B-12---:R-:W-:-:S04]  /*1150*/  MOV R2, UR16 ;  /* 0x0000001000027c02 */ /* 0x006fc80008000f00 */
[----:B------:R-:W-:-:S05]  /*1160*/  IMAD.U32 R3, RZ, RZ, UR11 ;  /* 0x0000000bff037e24 */ /* 0x000fca000f8e00ff */
[----:B0-----:R3:W-:Y:S04]  /*1170*/  STG.E desc[UR24][R2.64], RZ ;  /* 0x000000ff02007986 */ /* 0x0017e8000c101918 */
[----:B------:R3:W-:Y:S02]  /*1180*/  STG.E desc[UR24][R2.64+0x4], RZ ;  /* 0x000004ff02007986 */ /* 0x0007e4000c101918 */
.L_x_29:
[----:B------:R-:W-:Y:S05]  /*1190*/  BRA.U !UP4, `(.L_x_27) ;  /* 0x000000010c207547 */ /* 0x000fea000b800000 */
[----:B------:R-:W4:Y:S01]  /*11a0*/  LDCU.64 UR16, c[0x0][0x390] ;  /* 0x00007200ff1077ac */ /* 0x000f220008000a00 */
[----:B------:R-:W-:-:S04]  /*11b0*/  UIADD3 UR10, UP3, UPT, UR6, UR13, URZ ;  /* 0x0000000d060a7290 */ /* 0x000fc8000ff7e0ff */
[----:B------:R-:W-:Y:S02]  /*11c0*/  UIADD3.X UR11, UPT, UPT, URZ, UR14, URZ, UP3, !UPT ;  /* 0x0000000eff0b7290 */ /* 0x000fe40009ffe4ff */
[----:B----4-:R-:W-:-:S04]  /*11d0*/  ULEA UR6, UP3, UR10, UR16, 0x2 ;  /* 0x000000100a067291 */ /* 0x010fc8000f8610ff */
[----:B------:R-:W-:Y:S02]  /*11e0*/  ULEA.HI.X UR10, UR10, UR17, UR11, 0x2, UP3 ;  /* 0x000000110a0a7291 */ /* 0x000fe400098f140b */
[----:B-123--:R-:W-:-:S04]  /*11f0*/  MOV R2, UR6 ;  /* 0x0000000600027c02 */ /* 0x00efc80008000f00 */
[----:B------:R-:W-:-:S05]  /*1200*/  MOV R3, UR10 ;  /* 0x0000000a00037c02 */ /* 0x000fca0008000f00 */
[----:B0-----:R4:W-:Y:S02]  /*1210*/  STG.E desc[UR24][R2.64], RZ ;  /* 0x000000ff02007986 */ /* 0x0019e4000c101918 */
.L_x_27:
[----:B------:R-:W-:Y:S05]  /*1220*/  BRA.U UP2, `(.L_x_30) ;  /* 0xfffffff902ec7547 */ /* 0x000fea000b83ffff */
[----:B------:R-:W-:Y:S05]  /*1230*/  BRA.U UP1, `(.L_x_31) ;  /* 0xfffffff901d07547 */ /* 0x000fea000b83ffff */
[----:B0-----:R-:W-:Y:S05]  /*1240*/  EXIT ;  /* 0x000000000000794d */ /* 0x001fea0003800000 */
.L_x_32:
        /* <DEDUP_REMOVED lines=11> */
.L_x_40:


//--------------------- .text._Z14cudaMatrixMultPfS_S_i --------------------------
	.section	.text._Z14cudaMatrixMultPfS_S_i,"ax",@progbits
	.align	128
        .global         _Z14cudaMatrixMultPfS_S_i
        .type           _Z14cudaMatrixMultPfS_S_i,@function
        .size           _Z14cudaMatrixMultPfS_S_i,(.L_x_41 - _Z14cudaMatrixMultPfS_S_i)
        .other          _Z14cudaMatrixMultPfS_S_i,@"STO_CUDA_ENTRY STV_DEFAULT"
_Z14cudaMatrixMultPfS_S_i:
.text._Z14cudaMatrixMultPfS_S_i:
[----:B------:R-:W-:Y:S01]  /*0000*/  LDC R1, c[0x0][0x37c] ;  /* 0x0000df00ff017b82 */ /* 0x000fe20000000800 */
[----:B------:R-:W0:Y:S07]  /*0010*/  S2R R0, SR_TID.X ;  /* 0x0000000000007919 */ /* 0x000e2e0000002100 */
[----:B------:R-:W1:Y:S01]  /*0020*/  S2UR UR4, SR_CTAID.X ;  /* 0x00000000000479c3 */ /* 0x000e620000002500 */
[----:B------:R-:W2:Y:S07]  /*0030*/  LDCU.64 UR6, c[0x0][0x390] ;  /* 0x00007200ff0677ac */ /* 0x000eae0008000a00 */
[----:B------:R-:W1:Y:S02]  /*0040*/  LDC R3, c[0x0][0x398] ;  /* 0x0000e600ff037b82 */ /* 0x000e640000000800 */
[----:B-1----:R-:W-:Y:S01]  /*0050*/  IMAD R5, R3, UR4, RZ ;  /* 0x0000000403057c24 */ /* 0x002fe2000f8e02ff */
[----:B------:R-:W1:Y:S04]  /*0060*/  LDCU.64 UR4, c[0x0][0x358] ;  /* 0x00006b00ff0477ac */ /* 0x000e680008000a00 */
[----:B------:R-:W-:-:S02]  /*0070*/  SHF.R.S32.HI R2, RZ, 0x1f, R5 ;  /* 0x0000001fff027819 */ /* 0x000fc40000011405 */
[----:B0-----:R-:W-:-:S04]  /*0080*/  IADD3 R4, P0, PT, R5, R0, RZ ;  /* 0x0000000005047210 */ /* 0x001fc80007f1e0ff */
[----:B------:R-:W-:Y:S02]  /*0090*/  IADD3.X R7, PT, PT, RZ, R2, RZ, P0, !PT ;  /* 0x00000002ff077210 */ /* 0x000fe400007fe4ff */
[----:B------:R-:W-:Y:S02]  /*00a0*/  ISETP.GE.AND P0, PT, R3, 0x1, PT ;  /* 0x000000010300780c */ /* 0x000fe40003f06270 */
[----:B--2---:R-:W-:-:S04]  /*00b0*/  LEA R10, P1, R4, UR6, 0x2 ;  /* 0x00000006040a7c11 */ /* 0x004fc8000f8210ff */
[----:B------:R-:W-:-:S05]  /*00c0*/  LEA.HI.X R11, R4, UR7, R7, 0x2, P1 ;  /* 0x00000007040b7c11 */ /* 0x000fca00088f1407 */
[----:B-1----:R0:W-:Y:S02]  /*00d0*/  STG.E desc[UR4][R10.64], RZ ;  /* 0x000000ff0a007986 */ /* 0x0021e4000c101904 */
[----:B------:R-:W-:Y:S05]  /*00e0*/  @!P0 EXIT ;  /* 0x000000000000894d */ /* 0x000fea0003800000 */
[C---:B------:R-:W-:Y:S01]  /*00f0*/  ISETP.GE.U32.AND P1, PT, R3.reuse, 0x8, PT ;  /* 0x000000080300780c */ /* 0x040fe20003f26070 */
[----:B------:R-:W-:Y:S01]  /*0100*/  HFMA2 R19, -RZ, RZ, 0, 0 ;  /* 0x00000000ff137431 */ /* 0x000fe200000001ff */
[----:B------:R-:W-:Y:S01]  /*0110*/  LOP3.LUT R4, R3, 0x7, RZ, 0xc0, !PT ;  /* 0x0000000703047812 */ /* 0x000fe200078ec0ff */
[----:B------:R-:W-:-:S03]  /*0120*/  IMAD.MOV.U32 R6, RZ, RZ, RZ ;  /* 0x000000ffff067224 */ /* 0x000fc600078e00ff */
[----:B------:R-:W-:-:S07]  /*0130*/  ISETP.NE.AND P0, PT, R4, RZ, PT ;  /* 0x000000ff0400720c */ /* 0x000fce0003f05270 */
[----:B------:R-:W-:Y:S06]  /*0140*/  @!P1 BRA `(.L_x_33) ;  /* 0x0000000400249947 */ /* 0x000fec0003800000 */
[----:B------:R-:W1:Y:S01]  /*0150*/  LDC.64 R12, c[0x0][0x388] ;  /* 0x0000e200ff0c7b82 */ /* 0x000e620000000a00 */
[C---:B------:R-:W-:Y:S01]  /*0160*/  LOP3.LUT R6, R3.reuse, 0x7ffffff8, RZ, 0xc0, !PT ;  /* 0x7ffffff803067812 */ /* 0x040fe200078ec0ff */
[----:B------:R-:W-:Y:S01]  /*0170*/  IMAD.IADD R7, R0, 0x1, R3 ;  /* 0x0000000100077824 */ /* 0x000fe200078e0203 */
[C---:B------:R-:W-:Y:S01]  /*0180*/  SHF.L.U32 R9, R3.reuse, 0x3, RZ ;  /* 0x0000000303097819 */ /* 0x040fe200000006ff */
[C-C-:B------:R-:W-:Y:S01]  /*0190*/  IMAD R8, R3.reuse, 0x2, R0.reuse ;  /* 0x0000000203087824 */ /* 0x140fe200078e0200 */
[C---:B------:R-:W-:Y:S01]  /*01a0*/  LEA R25, R3.reuse, R0, 0x2 ;  /* 0x0000000003197211 */ /* 0x040fe200078e10ff */
[C-C-:B------:R-:W-:Y:S01]  /*01b0*/  IMAD R24, R3.reuse, 0x3, R0.reuse ;  /* 0x0000000303187824 */ /* 0x140fe200078e0200 */
[----:B------:R-:W-:Y:S01]  /*01c0*/  IADD3 R27, PT, PT, -R6, RZ, RZ ;  /* 0x000000ff061b7210 */ /* 0x000fe20007ffe1ff */
[----:B------:R-:W2:Y:S01]  /*01d0*/  LDC.64 R14, c[0x0][0x380] ;  /* 0x0000e000ff0e7b82 */ /* 0x000ea20000000a00 */
[C-C-:B------:R-:W-:Y:S02]  /*01e0*/  IMAD R26, R3.reuse, 0x5, R0.reuse ;  /* 0x00000005031a7824 */ /* 0x140fe400078e0200 */
[----:B------:R-:W-:-:S02]  /*01f0*/  IMAD R28, R3, 0x6, R0 ;  /* 0x00000006031c7824 */ /* 0x000fc400078e0200 */
[----:B------:R-:W-:Y:S02]  /*0200*/  IMAD R29, R3, 0x7, R0 ;  /* 0x00000007031d7824 */ /* 0x000fe400078e0200 */
[----:B------:R-:W-:Y:S01]  /*0210*/  IMAD.MOV.U32 R19, RZ, RZ, RZ ;  /* 0x000000ffff137224 */ /* 0x000fe200078e00ff */
[----:B-1----:R-:W-:-:S04]  /*0220*/  LEA R12, P1, R0, R12, 0x2 ;  /* 0x0000000c000c7211 */ /* 0x002fc800078210ff */
[----:B------:R-:W-:Y:S02]  /*0230*/  LEA.HI.X R13, R0, R13, RZ, 0x2, P1 ;  /* 0x0000000d000d7211 */ /* 0x000fe400008f14ff */
[----:B--2---:R-:W-:-:S04]  /*0240*/  LEA R18, P2, R5, R14, 0x2 ;  /* 0x0000000e05127211 */ /* 0x004fc800078410ff */
[----:B------:R-:W-:Y:S02]  /*0250*/  LEA.HI.X R15, R5, R15, R2, 0x2, P2 ;  /* 0x0000000f050f7211 */ /* 0x000fe400010f1402 */
[----:B------:R-:W-:-:S05]  /*0260*/  IADD3 R18, P1, PT, R18, 0x10, RZ ;  /* 0x0000001012127810 */ /* 0x000fca0007f3e0ff */
[----:B------:R-:W-:-:S08]  /*0270*/  IMAD.X R15, RZ, RZ, R15, P1 ;  /* 0x000000ffff0f7224 */ /* 0x000fd000008e060f */
.L_x_34:
[----:B------:R-:W-:Y:S01]  /*0280*/  MOV R14, R18 ;  /* 0x00000012000e7202 */ /* 0x000fe20000000f00 */
[----:B------:R-:W2:Y:S01]  /*0290*/  LDG.E R20, desc[UR4][R12.64] ;  /* 0x000000040c147981 */ /* 0x000ea2000c1e1900 */
[----:B------:R-:W1:Y:S03]  /*02a0*/  LDC.64 R16, c[0x0][0x388] ;  /* 0x0000e200ff107b82 */ /* 0x000e660000000a00 */
[----:B------:R-:W2:Y:S02]  /*02b0*/  LDG.E R18, desc[UR4][R14.64+-0x10] ;  /* 0xfffff0040e127981 */ /* 0x000ea4000c1e1900 */
[----:B--2---:R-:W-:Y:S01]  /*02c0*/  FFMA R21, R18, R20, R19 ;  /* 0x0000001412157223 */ /* 0x004fe20000000013 */
[----:B-1----:R-:W-:-:S04]  /*02d0*/  IMAD.WIDE.U32 R18, R7, 0x4, R16 ;  /* 0x0000000407127825 */ /* 0x002fc800078e0010 */
[----:B------:R1:W-:Y:S04]  /*02e0*/  STG.E desc[UR4][R10.64], R21 ;  /* 0x000000150a007986 */ /* 0x0003e8000c101904 */
[----:B------:R-:W2:Y:S04]  /*02f0*/  LDG.E R18, desc[UR4][R18.64] ;  /* 0x0000000412127981 */ /* 0x000ea8000c1e1900 */
        /* <DEDUP_REMOVED lines=22> */
[----:B------:R-:W-:-:S04]  /*0460*/  IMAD.WIDE.U32 R22, R28, 0x4, R16 ;  /* 0x000000041c167825 */ /* 0x000fc800078e0010 */
[----:B------:R2:W-:Y:S04]  /*0470*/  STG.E desc[UR4][R10.64], R20 ;  /* 0x000000140a007986 */ /* 0x0005e8000c101904 */
[----:B------:R-:W3:Y:S04]  /*0480*/  LDG.E R22, desc[UR4][R22.64] ;  /* 0x0000000416167981 */ /* 0x000ee8000c1e1900 */
[----:B------:R-:W3:Y:S01]  /*0490*/  LDG.E R19, desc[UR4][R14.64+0x8] ;  /* 0x000008040e137981 */ /* 0x000ee2000c1e1900 */
[----:B------:R-:W-:-:S04]  /*04a0*/  IMAD.WIDE.U32 R16, R29, 0x4, R16 ;  /* 0x000000041d107825 */ /* 0x000fc800078e0010 */
[----:B---3--:R-:W-:-:S05]  /*04b0*/  FFMA R21, R19, R22, R20 ;  /* 0x0000001613157223 */ /* 0x008fca0000000014 */
[----:B------:R2:W-:Y:S04]  /*04c0*/  STG.E desc[UR4][R10.64], R21 ;  /* 0x000000150a007986 */ /* 0x0005e8000c101904 */
[----:B------:R-:W3:Y:S04]  /*04d0*/  LDG.E R16, desc[UR4][R16.64] ;  /* 0x0000000410107981 */ /* 0x000ee8000c1e1900 */
[----:B-1----:R-:W3:Y:S01]  /*04e0*/  LDG.E R18, desc[UR4][R14.64+0xc] ;  /* 0x00000c040e127981 */ /* 0x002ee2000c1e1900 */
[----:B------:R-:W-:Y:S01]  /*04f0*/  VIADD R27, R27, 0x8 ;  /* 0x000000081b1b7836 */ /* 0x000fe20000000000 */
[C---:B------:R-:W-:Y:S01]  /*0500*/  IADD3 R7, PT, PT, R9.reuse, R7, RZ ;  /* 0x0000000709077210 */ /* 0x040fe20007ffe0ff */
[C---:B------:R-:W-:Y:S01]  /*0510*/  IMAD.WIDE.U32 R12, R9.reuse, 0x4, R12 ;  /* 0x00000004090c7825 */ /* 0x040fe200078e000c */
[----:B------:R-:W-:-:S02]  /*0520*/  IADD3 R24, PT, PT, R9, R24, RZ ;  /* 0x0000001809187210 */ /* 0x000fc40007ffe0ff */
[C---:B------:R-:W-:Y:S01]  /*0530*/  IADD3 R25, PT, PT, R9.reuse, R25, RZ ;  /* 0x0000001909197210 */ /* 0x040fe20007ffe0ff */
[C---:B------:R-:W-:Y:S01]  /*0540*/  IMAD.IADD R8, R9.reuse, 0x1, R8 ;  /* 0x0000000109087824 */ /* 0x040fe200078e0208 */
[C---:B------:R-:W-:Y:S01]  /*0550*/  IADD3 R28, PT, PT, R9.reuse, R28, RZ ;  /* 0x0000001c091c7210 */ /* 0x040fe20007ffe0ff */
[C---:B------:R-:W-:Y:S01]  /*0560*/  IMAD.IADD R26, R9.reuse, 0x1, R26 ;  /* 0x00000001091a7824 */ /* 0x040fe200078e021a */
[----:B------:R-:W-:Y:S01]  /*0570*/  IADD3 R29, PT, PT, R9, R29, RZ ;  /* 0x0000001d091d7210 */ /* 0x000fe20007ffe0ff */
[----:B---3--:R-:W-:Y:S01]  /*0580*/  FFMA R19, R18, R16, R21 ;  /* 0x0000001012137223 */ /* 0x008fe20000000015 */
[----:B------:R-:W-:-:S04]  /*0590*/  IADD3 R18, P1, PT, R14, 0x20, RZ ;  /* 0x000000200e127810 */ /* 0x000fc80007f3e0ff */
[----:B------:R-:W-:Y:S02]  /*05a0*/  IADD3.X R15, PT, PT, RZ, R15, RZ, P1, !PT ;  /* 0x0000000fff0f7210 */ /* 0x000fe40000ffe4ff */
[----:B------:R-:W-:Y:S01]  /*05b0*/  ISETP.NE.AND P1, PT, R27, RZ, PT ;  /* 0x000000ff1b00720c */ /* 0x000fe20003f25270 */
[----:B------:R2:W-:-:S12]  /*05c0*/  STG.E desc[UR4][R10.64], R19 ;  /* 0x000000130a007986 */ /* 0x0005d8000c101904 */
[----:B--2---:R-:W-:Y:S05]  /*05d0*/  @P1 BRA `(.L_x_34) ;  /* 0xfffffffc00281947 */ /* 0x004fea000383ffff */
.L_x_33:
[----:B------:R-:W-:Y:S05]  /*05e0*/  @!P0 EXIT ;  /* 0x000000000000894d */ /* 0x000fea0003800000 */
[----:B------:R-:W-:Y:S02]  /*05f0*/  ISETP.GE.U32.AND P1, PT, R4, 0x4, PT ;  /* 0x000000040400780c */ /* 0x000fe40003f26070 */
[----:B------:R-:W-:-:S04]  /*0600*/  LOP3.LUT R18, R3, 0x3, RZ, 0xc0, !PT ;  /* 0x0000000303127812 */ /* 0x000fc800078ec0ff */
[----:B------:R-:W-:-:S07]  /*0610*/  ISETP.NE.AND P0, PT, R18, RZ, PT ;  /* 0x000000ff1200720c */ /* 0x000fce0003f05270 */
[----:B------:R-:W-:Y:S06]  /*0620*/  @!P1 BRA `(.L_x_35) ;  /* 0x00000000007c9947 */ /* 0x000fec0003800000 */
[----:B------:R-:W1:Y:S01]  /*0630*/  LDC.64 R8, c[0x0][0x380] ;  /* 0x0000e000ff087b82 */ /* 0x000e620000000a00 */
[----:B------:R-:W-:Y:S01]  /*0640*/  IADD3 R4, P1, PT, R5, R6, RZ ;  /* 0x0000000605047210 */ /* 0x000fe20007f3e0ff */
[----:B------:R-:W-:-:S04]  /*0650*/  IMAD R7, R6, R3, R0 ;  /* 0x0000000306077224 */ /* 0x000fc800078e0200 */
[----:B------:R-:W-:Y:S02]  /*0660*/  IMAD.X R16, RZ, RZ, R2, P1 ;  /* 0x000000ffff107224 */ /* 0x000fe400008e0602 */
[----:B------:R-:W2:Y:S01]  /*0670*/  LDC.64 R12, c[0x0][0x388] ;  /* 0x0000e200ff0c7b82 */ /* 0x000ea20000000a00 */
[----:B-1----:R-:W-:-:S04]  /*0680*/  LEA R8, P1, R4, R8, 0x2 ;  /* 0x0000000804087211 */ /* 0x002fc800078210ff */
[----:B------:R-:W-:Y:S01]  /*0690*/  LEA.HI.X R9, R4, R9, R16, 0x2, P1 ;  /* 0x0000000904097211 */ /* 0x000fe200008f1410 */
[----:B--2---:R-:W-:-:S04]  /*06a0*/  IMAD.WIDE.U32 R14, R7, 0x4, R12 ;  /* 0x00000004070e7825 */ /* 0x004fc800078e000c */
[----:B------:R-:W2:Y:S04]  /*06b0*/  LDG.E R4, desc[UR4][R8.64] ;  /* 0x0000000408047981 */ /* 0x000ea8000c1e1900 */
[----:B------:R-:W2:Y:S01]  /*06c0*/  LDG.E R14, desc[UR4][R14.64] ;  /* 0x000000040e0e7981 */ /* 0x000ea2000c1e1900 */
[----:B------:R-:W-:-:S05]  /*06d0*/  IADD3 R7, PT, PT, R7, R3, RZ ;  /* 0x0000000307077210 */ /* 0x000fca0007ffe0ff */
[----:B------:R-:W-:-:S04]  /*06e0*/  IMAD.WIDE.U32 R16, R7, 0x4, R12 ;  /* 0x0000000407107825 */ /* 0x000fc800078e000c */
[----:B--2---:R-:W-:-:S05]  /*06f0*/  FFMA R19, R4, R14, R19 ;  /* 0x0000000e04137223 */ /* 0x004fca0000000013 */
[----:B------:R1:W-:Y:S04]  /*0700*/  STG.E desc[UR4][R10.64], R19 ;  /* 0x000000130a007986 */ /* 0x0003e8000c101904 */
[----:B------:R-:W2:Y:S04]  /*0710*/  LDG.E R16, desc[UR4][R16.64] ;  /* 0x0000000410107981 */ /* 0x000ea8000c1e1900 */
[----:B------:R-:W2:Y:S01]  /*0720*/  LDG.E R4, desc[UR4][R8.64+0x4] ;  /* 0x0000040408047981 */ /* 0x000ea2000c1e1900 */
[----:B------:R-:W-:-:S05]  /*0730*/  IADD3 R22, PT, PT, R7, R3, RZ ;  /* 0x0000000307167210 */ /* 0x000fca0007ffe0ff */
[----:B------:R-:W-:-:S04]  /*0740*/  IMAD.WIDE.U32 R20, R22, 0x4, R12 ;  /* 0x0000000416147825 */ /* 0x000fc800078e000c */
[----:B--2---:R-:W-:-:S05]  /*0750*/  FFMA R7, R4, R16, R19 ;  /* 0x0000001004077223 */ /* 0x004fca0000000013 */
[----:B------:R2:W-:Y:S04]  /*0760*/  STG.E desc[UR4][R10.64], R7 ;  /* 0x000000070a007986 */ /* 0x0005e8000c101904 */
[----:B------:R-:W3:Y:S04]  /*0770*/  LDG.E R20, desc[UR4][R20.64] ;  /* 0x0000000414147981 */ /* 0x000ee8000c1e1900 */
[----:B------:R-:W3:Y:S01]  /*0780*/  LDG.E R4, desc[UR4][R8.64+0x8] ;  /* 0x0000080408047981 */ /* 0x000ee2000c1e1900 */
[----:B------:R-:W-:-:S04]  /*0790*/  IMAD.IADD R23, R22, 0x1, R3 ;  /* 0x0000000116177824 */ /* 0x000fc800078e0203 */
[----:B------:R-:W-:-:S04]  /*07a0*/  IMAD.WIDE.U32 R12, R23, 0x4, R12 ;  /* 0x00000004170c7825 */ /* 0x000fc800078e000c */
[----:B---3--:R-:W-:-:S05]  /*07b0*/  FFMA R15, R4, R20, R7 ;  /* 0x00000014040f7223 */ /* 0x008fca0000000007 */
[----:B------:R2:W-:Y:S04]  /*07c0*/  STG.E desc[UR4][R10.64], R15 ;  /* 0x0000000f0a007986 */ /* 0x0005e8000c101904 */
[----:B------:R-:W1:Y:S04]  /*07d0*/  LDG.E R4, desc[UR4][R8.64+0xc] ;  /* 0x00000c0408047981 */ /* 0x000e68000c1e1900 */
[----:B------:R-:W1:Y:S01]  /*07e0*/  LDG.E R12, desc[UR4][R12.64] ;  /* 0x000000040c0c7981 */ /* 0x000e62000c1e1900 */
[----:B------:R-:W-:Y:S01]  /*07f0*/  IADD3 R6, PT, PT, R6, 0x4, RZ ;  /* 0x0000000406067810 */ /* 0x000fe20007ffe0ff */
[----:B-1----:R-:W-:-:S05]  /*0800*/  FFMA R19, R4, R12, R15 ;  /* 0x0000000c04137223 */ /* 0x002fca000000000f */
[----:B------:R2:W-:Y:S02]  /*0810*/  STG.E desc[UR4][R10.64], R19 ;  /* 0x000000130a007986 */ /* 0x0005e4000c101904 */
.L_x_35:
[----:B------:R-:W-:Y:S05]  /*0820*/  @!P0 EXIT ;  /* 0x000000000000894d */ /* 0x000fea0003800000 */
[----:B------:R-:W-:Y:S02]  /*0830*/  ISETP.NE.AND P1, PT, R18, 0x1, PT ;  /* 0x000000011200780c */ /* 0x000fe40003f25270 */
[----:B------:R-:W-:-:S04]  /*0840*/  LOP3.LUT R4, R3, 0x1, RZ, 0xc0, !PT ;  /* 0x0000000103047812 */ /* 0x000fc800078ec0ff */
[----:B------:R-:W-:-:S07]  /*0850*/  ISETP.NE.U32.AND P0, PT, R4, 0x1, PT ;  /* 0x000000010400780c */ /* 0x000fce0003f05070 */
[----:B------:R-:W-:Y:S06]  /*0860*/  @!P1 BRA `(.L_x_36) ;  /* 0x00000000004c9947 */ /* 0x000fec0003800000 */
[----:B------:R-:W1:Y:S01]  /*0870*/  LDC.64 R8, c[0x0][0x380] ;  /* 0x0000e000ff087b82 */ /* 0x000e620000000a00 */
[----:B------:R-:W-:Y:S01]  /*0880*/  IADD3 R4, P1, PT, R5, R6, RZ ;  /* 0x0000000605047210 */ /* 0x000fe20007f3e0ff */
[----:B------:R-:W-:-:S03]  /*0890*/  IMAD R16, R6, R3, R0 ;  /* 0x0000000306107224 */ /* 0x000fc600078e0200 */
[----:B--2---:R-:W-:-:S03]  /*08a0*/  IADD3.X R7, PT, PT, RZ, R2, RZ, P1, !PT ;  /* 0x00000002ff077210 */ /* 0x004fc60000ffe4ff */
[----:B------:R-:W2:Y:S01]  /*08b0*/  LDC.64 R12, c[0x0][0x388] ;  /* 0x0000e200ff0c7b82 */ /* 0x000ea20000000a00 */
[----:B-1----:R-:W-:-:S04]  /*08c0*/  LEA R8, P1, R4, R8, 0x2 ;  /* 0x0000000804087211 */ /* 0x002fc800078210ff */
[----:B------:R-:W-:Y:S01]  /*08d0*/  LEA.HI.X R9, R4, R9, R7, 0x2, P1 ;  /* 0x0000000904097211 */ /* 0x000fe200008f1407 */
[----:B--2---:R-:W-:-:S04]  /*08e0*/  IMAD.WIDE.U32 R14, R16, 0x4, R12 ;  /* 0x00000004100e7825 */ /* 0x004fc800078e000c */
[----:B------:R-:W2:Y:S04]  /*08f0*/  LDG.E R4, desc[UR4][R8.64] ;  /* 0x0000000408047981 */ /* 0x000ea8000c1e1900 */
[----:B------:R-:W2:Y:S01]  /*0900*/  LDG.E R14, desc[UR4][R14.64] ;  /* 0x000000040e0e7981 */ /* 0x000ea2000c1e1900 */
[----:B------:R-:W-:-:S04]  /*0910*/  IMAD.IADD R17, R16, 0x1, R3 ;  /* 0x0000000110117824 */ /* 0x000fc800078e0203 */
[----:B------:R-:W-:-:S04]  /*0920*/  IMAD.WIDE.U32 R12, R17, 0x4, R12 ;  /* 0x00000004110c7825 */ /* 0x000fc800078e000c */
[----:B--2---:R-:W-:-:S05]  /*0930*/  FFMA R7, R4, R14, R19 ;  /* 0x0000000e04077223 */ /* 0x004fca0000000013 */
[----:B------:R1:W-:Y:S04]  /*0940*/  STG.E desc[UR4][R10.64], R7 ;  /* 0x000000070a007986 */ /* 0x0003e8000c101904 */
[----:B------:R-:W2:Y:S04]  /*0950*/  LDG.E R4, desc[UR4][R8.64+0x4] ;  /* 0x0000040408047981 */ /* 0x000ea8000c1e1900 */
[----:B------:R-:W2:Y:S01]  /*0960*/  LDG.E R12, desc[UR4][R12.64] ;  /* 0x000000040c0c7981 */ /* 0x000ea2000c1e1900 */
[----:B------:R-:W-:Y:S01]  /*0970*/  IADD3 R6, PT, PT, R6, 0x2, RZ ;  /* 0x0000000206067810 */ /* 0x000fe20007ffe0ff */
[----:B--2---:R-:W-:-:S05]  /*0980*/  FFMA R19, R4, R12, R7 ;  /* 0x0000000c04137223 */ /* 0x004fca0000000007 */
[----:B------:R1:W-:Y:S02]  /*0990*/  STG.E desc[UR4][R10.64], R19 ;  /* 0x000000130a007986 */ /* 0x0003e4000c101904 */
.L_x_36:
[----:B------:R-:W-:Y:S05]  /*09a0*/  @P0 EXIT ;  /* 0x000000000000094d */ /* 0x000fea0003800000 */
[----:B------:R-:W3:Y:S01]  /*09b0*/  LDC.64 R12, c[0x0][0x380] ;  /* 0x0000e000ff0c7b82 */ /* 0x000ee20000000a00 */
[----:B------:R-:W-:Y:S01]  /*09c0*/  IADD3 R5, P0, PT, R5, R6, RZ ;  /* 0x0000000605057210 */ /* 0x000fe20007f1e0ff */
[----:B------:R-:W-:-:S03]  /*09d0*/  IMAD R3, R6, R3, R0 ;  /* 0x0000000306037224 */ /* 0x000fc600078e0200 */
[----:B------:R-:W-:-:S03]  /*09e0*/  IADD3.X R0, PT, PT, RZ, R2, RZ, P0, !PT ;  /* 0x00000002ff007210 */ /* 0x000fc600007fe4ff */
[----:B------:R-:W4:Y:S01]  /*09f0*/  LDC.64 R8, c[0x0][0x388] ;  /* 0x0000e200ff087b82 */ /* 0x000f220000000a00 */
[----:B---3--:R-:W-:-:S04]  /*0a00*/  LEA R4, P0, R5, R12, 0x2 ;  /* 0x0000000c05047211 */ /* 0x008fc800078010ff */
[----:B------:R-:W-:Y:S01]  /*0a10*/  LEA.HI.X R5, R5, R13, R0, 0x2, P0 ;  /* 0x0000000d05057211 */ /* 0x000fe200000f1400 */
[----:B----4-:R-:W-:-:S04]  /*0a20*/  IMAD.WIDE.U32 R2, R3, 0x4, R8 ;  /* 0x0000000403027825 */ /* 0x010fc800078e0008 */
[----:B------:R-:W1:Y:S04]  /*0a30*/  LDG.E R4, desc[UR4][R4.64] ;  /* 0x0000000404047981 */ /* 0x000e68000c1e1900 */
[----:B------:R-:W1:Y:S02]  /*0a40*/  LDG.E R2, desc[UR4][R2.64] ;  /* 0x0000000402027981 */ /* 0x000e64000c1e1900 */
[----:B-12---:R-:W-:-:S05]  /*0a50*/  FFMA R19, R4, R2, R19 ;  /* 0x0000000204137223 */ /* 0x006fca0000000013 */
[----:B------:R-:W-:Y:S01]  /*0a60*/  STG.E desc[UR4][R10.64], R19 ;  /* 0x000000130a007986 */ /* 0x000fe2000c101904 */
[----:B------:R-:W-:Y:S05]  /*0a70*/  EXIT ;  /* 0x000000000000794d */ /* 0x000fea0003800000 */
.L_x_37:
        /* <DEDUP_REMOVED lines=16> */
.L_x_41:


//--------------------- .text._Z13cudaMatrixAddPfS_S_ii --------------------------
	.section	.text._Z13cudaMatrixAddPfS_S_ii,"ax",@progbits
	.align	128
        .global         _Z13cudaMatrixAddPfS_S_ii
        .type           _Z13cudaMatrixAddPfS_S_ii,@function
        .size           _Z13cudaMatrixAddPfS_S_ii,(.L_x_42 - _Z13cudaMatrixAddPfS_S_ii)
        .other          _Z13cudaMatrixAddPfS_S_ii,@"STO_CUDA_ENTRY STV_DEFAULT"
_Z13cudaMatrixAddPfS_S_ii:
.text._Z13cudaMatrixAddPfS_S_ii:
[----:B------:R-:W-:Y:S01]  /*0000*/  LDC R1, c[0x0][0x37c] ;  /* 0x0000df00ff017b82 */ /* 0x000fe20000000800 */
[----:B------:R-:W0:Y:S07]  /*0010*/  S2R R3, SR_TID.X ;  /* 0x0000000000037919 */ /* 0x000e2e0000002100 */
[----:B------:R-:W1:Y:S01]  /*0020*/  S2UR UR4, SR_CTAID.X ;  /* 0x00000000000479c3 */ /* 0x000e620000002500 */
[----:B------:R-:W2:Y:S01]  /*0030*/  LDCU.128 UR8, c[0x0][0x380] ;  /* 0x00007000ff0877ac */ /* 0x000ea20008000c00 */
[----:B------:R-:W3:Y:S06]  /*0040*/  LDCU.64 UR6, c[0x0][0x390] ;  /* 0x00007200ff0677ac */ /* 0x000eec0008000a00 */
[----:B------:R-:W1:Y:S02]  /*0050*/  LDC R0, c[0x0][0x39c] ;  /* 0x0000e700ff007b82 */ /* 0x000e640000000800 */
[----:B-1----:R-:W-:Y:S01]  /*0060*/  IMAD R0, R0, UR4, RZ ;  /* 0x0000000400007c24 */ /* 0x002fe2000f8e02ff */
[----:B------:R-:W1:Y:S04]  /*0070*/  LDCU.64 UR4, c[0x0][0x358] ;  /* 0x00006b00ff0477ac */ /* 0x000e680008000a00 */
[----:B0-----:R-:W-:-:S04]  /*0080*/  IADD3 R3, P0, PT, R0, R3, RZ ;  /* 0x0000000300037210 */ /* 0x001fc80007f1e0ff */
[----:B------:R-:W-:Y:S01]  /*0090*/  LEA.HI.X.SX32 R0, R0, RZ, 0x1, P0 ;  /* 0x000000ff00007211 */ /* 0x000fe200000f0eff */
[----:B------:R-:W-:-:S03]  /*00a0*/  IMAD.SHL.U32 R6, R3, 0x4, RZ ;  /* 0x0000000403067824 */ /* 0x000fc600078e00ff */
[----:B------:R-:W-:Y:S02]  /*00b0*/  SHF.L.U64.HI R0, R3, 0x2, R0 ;  /* 0x0000000203007819 */ /* 0x000fe40000010200 */
[C---:B--2---:R-:W-:Y:S02]  /*00c0*/  IADD3 R4, P1, PT, R6.reuse, UR10, RZ ;  /* 0x0000000a06047c10 */ /* 0x044fe4000ff3e0ff */
[----:B------:R-:W-:Y:S02]  /*00d0*/  IADD3 R2, P0, PT, R6, UR8, RZ ;  /* 0x0000000806027c10 */ /* 0x000fe4000ff1e0ff */
[C---:B------:R-:W-:Y:S02]  /*00e0*/  IADD3.X R5, PT, PT, R0.reuse, UR11, RZ, P1, !PT ;  /* 0x0000000b00057c10 */ /* 0x040fe40008ffe4ff */
[----:B------:R-:W-:-:S04]  /*00f0*/  IADD3.X R3, PT, PT, R0, UR9, RZ, P0, !PT ;  /* 0x0000000900037c10 */ /* 0x000fc800087fe4ff */
[----:B-1----:R-:W2:Y:S04]  /*0100*/  LDG.E R5, desc[UR4][R4.64] ;  /* 0x0000000404057981 */ /* 0x002ea8000c1e1900 */
[----:B------:R-:W2:Y:S01]  /*0110*/  LDG.E R2, desc[UR4][R2.64] ;  /* 0x0000000402027981 */ /* 0x000ea2000c1e1900 */
[----:B---3--:R-:W-:-:S04]  /*0120*/  IADD3 R6, P0, PT, R6, UR6, RZ ;  /* 0x0000000606067c10 */ /* 0x008fc8000ff1e0ff */
[----:B------:R-:W-:Y:S01]  /*0130*/  IADD3.X R7, PT, PT, R0, UR7, RZ, P0, !PT ;  /* 0x0000000700077c10 */ /* 0x000fe200087fe4ff */
[----:B--2---:R-:W-:-:S05]  /*0140*/  FADD R9, R2, R5 ;  /* 0x0000000502097221 */ /* 0x004fca0000000000 */
[----:B------:R-:W-:Y:S01]  /*0150*/  STG.E desc[UR4][R6.64], R9 ;  /* 0x0000000906007986 */ /* 0x000fe2000c101904 */
[----:B------:R-:W-:Y:S05]  /*0160*/  EXIT ;  /* 0x000000000000794d */ /* 0x000fea0003800000 */
.L_x_38:
        /* <DEDUP_REMOVED lines=9> */
.L_x_42:


//--------------------- .nv.global.init           --------------------------
	.section	.nv.global.init,"aw",@progbits
.nv.global.init:
	.type		$str,@object
	.size		$str,(.L_0 - $str)
$str:
        /*0000*/ 	.byte	0x4d, 0x72, 0x65, 0x73, 0x3a, 0x20, 0x25, 0x66, 0x20, 0x0a, 0x00
.L_0:


//--------------------- .nv.shared.reserved.0     --------------------------
	.section	.nv.shared.reserved.0,"aw",@nobits
	.weak		__nv_reservedSMEM_offset_0_alias
	.size		__nv_reservedSMEM_offset_0_alias, 0, 64
	.other		__nv_reservedSMEM_offset_0_alias,@"STO_CUDA_RESERVED_SHARED STV_DEFAULT"
__nv_reservedSMEM_offset_0_alias:
	.zero		0
	.zero		64


//--------------------- .nv.constant0._Z17cudaMatrixSubSampPfS_iii --------------------------
	.section	.nv.constant0._Z17cudaMatrixSubSampPfS_iii,"a",@progbits
	.sectionflags	@""
	.align	4
.nv.constant0._Z17cudaMatrixSubSampPfS_iii:
	.zero		924


//--------------------- .nv.constant0._Z14cudaMatrixConvPfS_S_iii --------------------------
	.section	.nv.constant0._Z14cudaMatrixConvPfS_S_iii,"a",@progbits
	.sectionflags	@""
	.align	4
.nv.constant0._Z14cudaMatrixConvPfS_S_iii:
	.zero		932


//--------------------- .nv.constant0._Z14cudaMatrixMultPfS_S_i --------------------------
	.section	.nv.constant0._Z14cudaMatrixMultPfS_S_i,"a",@progbits
	.sectionflags	@""
	.align	4
.nv.constant0._Z14cudaMatrixMultPfS_S_i:
	.zero		924


//--------------------- .nv.constant0._Z13cudaMatrixAddPfS_S_ii --------------------------
	.section	.nv.constant0._Z13cudaMatrixAddPfS_S_ii,"a",@progbits
	.sectionflags	@""
	.align	4
.nv.constant0._Z13cudaMatrixAddPfS_S_ii:
	.zero		928


//--------------------- SYMBOLS --------------------------

	.type		.nv.reservedSmem.offset0,@object
	.size		.nv.reservedSmem.offset0,0x4
	.type		vprintf,@function
